// auto-generated by cutlass_sweep.gemm — config: {"arch": "sm_100", "cluster_m": 1, "cluster_n": 1, "dtype": "int8", "dtype_b": "int8", "layout": "nn", "stages": 0, "tile_k": 128, "tile_m": 128, "tile_n": 256}
#include "cutlass/cutlass.h"
#include "cutlass/gemm/collective/collective_builder.hpp"
#include "cutlass/gemm/device/gemm_universal_adapter.h"
#include "cutlass/gemm/kernel/gemm_universal.hpp"
#include "cutlass/epilogue/collective/collective_builder.hpp"

using ElemA = int8_t;
using ElemB = int8_t;
using ElemCD = int8_t;
using Acc  = int32_t;
using TileShape    = cute::Shape<cute::_128, cute::_256, cute::_128>;
using ClusterShape = cute::Shape<cute::_1, cute::_1, cute::_1>;

using CollectiveEpilogue = typename cutlass::epilogue::collective::CollectiveBuilder<
    cutlass::arch::Sm100, cutlass::arch::OpClassTensorOp,
    TileShape, ClusterShape,
    cutlass::epilogue::collective::EpilogueTileAuto,
    Acc, Acc,
    ElemCD, cutlass::layout::RowMajor, 128 / cutlass::sizeof_bits<ElemCD>::value,
    ElemCD, cutlass::layout::RowMajor, 128 / cutlass::sizeof_bits<ElemCD>::value,
    cutlass::epilogue::collective::EpilogueScheduleAuto
  >::CollectiveOp;

using CollectiveMainloop = typename cutlass::gemm::collective::CollectiveBuilder<
    cutlass::arch::Sm100, cutlass::arch::OpClassTensorOp,
    ElemA, cutlass::layout::RowMajor, 128 / cutlass::sizeof_bits<ElemA>::value,
    ElemB, cutlass::layout::RowMajor, 128 / cutlass::sizeof_bits<ElemB>::value,
    Acc,
    TileShape, ClusterShape,
    cutlass::gemm::collective::StageCountAutoCarveout<static_cast<int>(sizeof(typename CollectiveEpilogue::SharedStorage))>,
    cutlass::gemm::collective::KernelScheduleAuto
  >::CollectiveOp;

using GemmKernel = cutlass::gemm::kernel::GemmUniversal<
    cute::Shape<int,int,int,int>,
    CollectiveMainloop,
    CollectiveEpilogue
>;
using Gemm = cutlass::gemm::device::GemmUniversalAdapter<GemmKernel>;

// Force the device kernel symbol into the cubin without needing a host main.
auto* _anchor = &cutlass::device_kernel<GemmKernel>;


// ===== COMPILED SASS (sm_100a) =====

	.target	sm_100a

	.elftype	@"ET_EXEC"


//--------------------- .note.nv.tkinfo           --------------------------
	.section	.note.nv.tkinfo,"",@"SHT_NOTE"
	.sectionflags	@"SHF_NOTE_NV_TKINFO"
	.tkinfo
        /*0018*/ 	.word	0x00000002
        /*0030*/ 	.string	""
        /*0030*/ 	.string	"ptxas"
        /*0030*/ 	.string	"Cuda compilation tools, release 13.0, V13.0.88"
        /*0030*/ 	.string	"Build cuda_13.0.r13.0/compiler.36424714_0"
        /*0030*/ 	.string	"-arch sm_100a -m 64 "



//--------------------- .note.nv.cuinfo           --------------------------
	.section	.note.nv.cuinfo,"",@"SHT_NOTE"
	.sectionflags	@"SHF_NOTE_NV_CUINFO"
        /*0018*/ 	.short	0x0002
        /*001a*/ 	.short	0x0064
        /*001c*/ 	.short	0x0082
	.zero		2


//--------------------- .nv.info                  --------------------------
	.section	.nv.info,"",@"SHT_CUDA_INFO"
	.align	4


	//----- nvinfo : EIATTR_REGCOUNT
	.align		4
        /*0000*/ 	.byte	0x04, 0x2f
        /*0002*/ 	.short	(.L_20 - .L_19)
	.align		4
.L_19:
        /*0004*/ 	.word	index@(_ZN7cutlass13device_kernelINS_4gemm6kernel13GemmUniversalIN4cute5tupleIJiiiiEEENS1_10collective13CollectiveMmaINS1_35MainloopSm100TmaUmmaWarpSpecializedILi3ELi2ELi2ENS5_IJNS4_1CILi1EEESB_SB_EEEEENS5_IJNSA_ILi128EEENSA_ILi256EEESE_EEEaNS5_IJlSB_lEEEaNS5_IJSB_llEEENS4_8TiledMMAINS4_8MMA_AtomIJNS4_15SM100_MMA_S8_SSIaaiLi128ELi256ELNS4_4UMMA5MajorE0ELSN_1ELNSM_8SaturateE0EEEEEENS4_6LayoutISC_NS5_IJNSA_ILi0EEESS_SS_EEEEENS5_IJNS4_10UnderscoreESV_SV_EEEEENS4_13SM90_TMA_LOADENS4_14ComposedLayoutINS4_7SwizzleILi3ELi4ELi3EEENS4_18smem_ptr_flag_bitsILi8EEENSR_INS5_IJNSA_ILi8EEESE_EEENS5_IJSE_SB_EEEEEEEvNS4_8identityESY_NSZ_IS11_S13_NSR_INS5_IJSE_S14_EEENS5_IJSB_SE_EEEEEEEvS19_EENS_8epilogue10collective18CollectiveEpilogueINS1F_23Sm100TmaWarpSpecializedILi4ELi2ELi64ELb0ELb0EEEJSG_NS5_IJNSR_ISE_SB_EENSR_INSA_ILi64EEESB_EEEEEaSH_aSH_NS1F_6fusion15FusionCallbacksIS1J_NS1O_17LinearCombinationIaiaiLNS_15FloatRoundStyleE2EEESG_S1N_JEEENS4_5SM1004TMEM4LOAD26SM100_TMEM_LOAD_32dp32b64xESY_NSZ_INS10_ILi2ELi4ELi3EEES13_NSR_INS5_IJS14_S1L_EEENS5_IJS1L_SB_EEEEEEENS4_39AutoVectorizingCopyWithAssumedAlignmentILi128EEENS4_14SM90_TMA_STOREES22_S24_S24_EEEvvEEEEvNT_6ParamsE)
        /*0008*/ 	.word	0x000000af


	//----- nvinfo : EIATTR_FRAME_SIZE
	.align		4
.L_20:
        /*000c*/ 	.byte	0x04, 0x11
        /*000e*/ 	.short	(.L_22 - .L_21)
	.align		4
.L_21:
        /*0010*/ 	.word	index@($__internal_2_$__cuda_sm10x_tcgen05_guardrail_trap_unallocated_columns_being_dealloced)
        /*0014*/ 	.word	0x00000000


	//----- nvinfo : EIATTR_FRAME_SIZE
	.align		4
.L_22:
        /*0018*/ 	.byte	0x04, 0x11
        /*001a*/ 	.short	(.L_24 - .L_23)
	.align		4
.L_23:
        /*001c*/ 	.word	index@($__internal_1_$__cuda_sm10x_tcgen05_guardrail_trap_phase_invalid_during_alloc)
        /*0020*/ 	.word	0x00000000


	//----- nvinfo : EIATTR_FRAME_SIZE
	.align		4
.L_24:
        /*0024*/ 	.byte	0x04, 0x11
        /*0026*/ 	.short	(.L_26 - .L_25)
	.align		4
.L_25:
        /*0028*/ 	.word	index@($__internal_0_$__cuda_sm10x_tcgen05_guardrail_trap_col_being_dealloced_not_returned_by_alloc)
        /*002c*/ 	.word	0x00000000


	//----- nvinfo : EIATTR_FRAME_SIZE
	.align		4
.L_26:
        /*0030*/ 	.byte	0x04, 0x11
        /*0032*/ 	.short	(.L_28 - .L_27)
	.align		4
.L_27:
        /*0034*/ 	.word	index@(_ZN7cutlass13device_kernelINS_4gemm6kernel13GemmUniversalIN4cute5tupleIJiiiiEEENS1_10collective13CollectiveMmaINS1_35MainloopSm100TmaUmmaWarpSpecializedILi3ELi2ELi2ENS5_IJNS4_1CILi1EEESB_SB_EEEEENS5_IJNSA_ILi128EEENSA_ILi256EEESE_EEEaNS5_IJlSB_lEEEaNS5_IJSB_llEEENS4_8TiledMMAINS4_8MMA_AtomIJNS4_15SM100_MMA_S8_SSIaaiLi128ELi256ELNS4_4UMMA5MajorE0ELSN_1ELNSM_8SaturateE0EEEEEENS4_6LayoutISC_NS5_IJNSA_ILi0EEESS_SS_EEEEENS5_IJNS4_10UnderscoreESV_SV_EEEEENS4_13SM90_TMA_LOADENS4_14ComposedLayoutINS4_7SwizzleILi3ELi4ELi3EEENS4_18smem_ptr_flag_bitsILi8EEENSR_INS5_IJNSA_ILi8EEESE_EEENS5_IJSE_SB_EEEEEEEvNS4_8identityESY_NSZ_IS11_S13_NSR_INS5_IJSE_S14_EEENS5_IJSB_SE_EEEEEEEvS19_EENS_8epilogue10collective18CollectiveEpilogueINS1F_23Sm100TmaWarpSpecializedILi4ELi2ELi64ELb0ELb0EEEJSG_NS5_IJNSR_ISE_SB_EENSR_INSA_ILi64EEESB_EEEEEaSH_aSH_NS1F_6fusion15FusionCallbacksIS1J_NS1O_17LinearCombinationIaiaiLNS_15FloatRoundStyleE2EEESG_S1N_JEEENS4_5SM1004TMEM4LOAD26SM100_TMEM_LOAD_32dp32b64xESY_NSZ_INS10_ILi2ELi4ELi3EEES13_NSR_INS5_IJS14_S1L_EEENS5_IJS1L_SB_EEEEEEENS4_39AutoVectorizingCopyWithAssumedAlignmentILi128EEENS4_14SM90_TMA_STOREES22_S24_S24_EEEvvEEEEvNT_6ParamsE)
        /*0038*/ 	.word	0x00000000


	//----- nvinfo : EIATTR_MIN_STACK_SIZE
	.align		4
.L_28:
        /*003c*/ 	.byte	0x04, 0x12
        /*003e*/ 	.short	(.L_30 - .L_29)
	.align		4
.L_29:
        /*0040*/ 	.word	index@(_ZN7cutlass13device_kernelINS_4gemm6kernel13GemmUniversalIN4cute5tupleIJiiiiEEENS1_10collective13CollectiveMmaINS1_35MainloopSm100TmaUmmaWarpSpecializedILi3ELi2ELi2ENS5_IJNS4_1CILi1EEESB_SB_EEEEENS5_IJNSA_ILi128EEENSA_ILi256EEESE_EEEaNS5_IJlSB_lEEEaNS5_IJSB_llEEENS4_8TiledMMAINS4_8MMA_AtomIJNS4_15SM100_MMA_S8_SSIaaiLi128ELi256ELNS4_4UMMA5MajorE0ELSN_1ELNSM_8SaturateE0EEEEEENS4_6LayoutISC_NS5_IJNSA_ILi0EEESS_SS_EEEEENS5_IJNS4_10UnderscoreESV_SV_EEEEENS4_13SM90_TMA_LOADENS4_14ComposedLayoutINS4_7SwizzleILi3ELi4ELi3EEENS4_18smem_ptr_flag_bitsILi8EEENSR_INS5_IJNSA_ILi8EEESE_EEENS5_IJSE_SB_EEEEEEEvNS4_8identityESY_NSZ_IS11_S13_NSR_INS5_IJSE_S14_EEENS5_IJSB_SE_EEEEEEEvS19_EENS_8epilogue10collective18CollectiveEpilogueINS1F_23Sm100TmaWarpSpecializedILi4ELi2ELi64ELb0ELb0EEEJSG_NS5_IJNSR_ISE_SB_EENSR_INSA_ILi64EEESB_EEEEEaSH_aSH_NS1F_6fusion15FusionCallbacksIS1J_NS1O_17LinearCombinationIaiaiLNS_15FloatRoundStyleE2EEESG_S1N_JEEENS4_5SM1004TMEM4LOAD26SM100_TMEM_LOAD_32dp32b64xESY_NSZ_INS10_ILi2ELi4ELi3EEES13_NSR_INS5_IJS14_S1L_EEENS5_IJS1L_SB_EEEEEEENS4_39AutoVectorizingCopyWithAssumedAlignmentILi128EEENS4_14SM90_TMA_STOREES22_S24_S24_EEEvvEEEEvNT_6ParamsE)
        /*0044*/ 	.word	0x00000000
.L_30:


//--------------------- .nv.compat                --------------------------
	.section	.nv.compat,"",@"SHT_CUDA_COMPAT_INFO"
	.align	4
        /*0000*/ 	.byte	0x02, 0x09, 0x01, 0x00, 0x02, 0x02, 0x03, 0x00, 0x02, 0x05, 0x06, 0x00, 0x03, 0x07, 0x01, 0x01
        /*0010*/ 	.byte	0x02, 0x03, 0x01, 0x00, 0x02, 0x06, 0x01, 0x00, 0x04, 0x0b, 0x08, 0x00, 0x01, 0x00, 0x00, 0x00
        /*0020*/ 	.byte	0x00, 0x00, 0x00, 0x00


//--------------------- .nv.info._ZN7cutlass13device_kernelINS_4gemm6kernel13GemmUniversalIN4cute5tupleIJiiiiEEENS1_10collective13CollectiveMmaINS1_35MainloopSm100TmaUmmaWarpSpecializedILi3ELi2ELi2ENS5_IJNS4_1CILi1EEESB_SB_EEEEENS5_IJNSA_ILi128EEENSA_ILi256EEESE_EEEaNS5_IJlSB_lEEEaNS5_IJSB_llEEENS4_8TiledMMAINS4_8MMA_AtomIJNS4_15SM100_MMA_S8_SSIaaiLi128ELi256ELNS4_4UMMA5MajorE0ELSN_1ELNSM_8SaturateE0EEEEEENS4_6LayoutISC_NS5_IJNSA_ILi0EEESS_SS_EEEEENS5_IJNS4_10UnderscoreESV_SV_EEEEENS4_13SM90_TMA_LOADENS4_14ComposedLayoutINS4_7SwizzleILi3ELi4ELi3EEENS4_18smem_ptr_flag_bitsILi8EEENSR_INS5_IJNSA_ILi8EEESE_EEENS5_IJSE_SB_EEEEEEEvNS4_8identityESY_NSZ_IS11_S13_NSR_INS5_IJSE_S14_EEENS5_IJSB_SE_EEEEEEEvS19_EENS_8epilogue10collective18CollectiveEpilogueINS1F_23Sm100TmaWarpSpecializedILi4ELi2ELi64ELb0ELb0EEEJSG_NS5_IJNSR_ISE_SB_EENSR_INSA_ILi64EEESB_EEEEEaSH_aSH_NS1F_6fusion15FusionCallbacksIS1J_NS1O_17LinearCombinationIaiaiLNS_15FloatRoundStyleE2EEESG_S1N_JEEENS4_5SM1004TMEM4LOAD26SM100_TMEM_LOAD_32dp32b64xESY_NSZ_INS10_ILi2ELi4ELi3EEES13_NSR_INS5_IJS14_S1L_EEENS5_IJS1L_SB_EEEEEEENS4_39AutoVectorizingCopyWithAssumedAlignmentILi128EEENS4_14SM90_TMA_STOREES22_S24_S24_EEEvvEEEEvNT_6ParamsE --------------------------
	.section	.nv.info._ZN7cutlass13device_kernelINS_4gemm6kernel13GemmUniversalIN4cute5tupleIJiiiiEEENS1_10collective13CollectiveMmaINS1_35MainloopSm100TmaUmmaWarpSpecializedILi3ELi2ELi2ENS5_IJNS4_1CILi1EEESB_SB_EEEEENS5_IJNSA_ILi128EEENSA_ILi256EEESE_EEEaNS5_IJlSB_lEEEaNS5_IJSB_llEEENS4_8TiledMMAINS4_8MMA_AtomIJNS4_15SM100_MMA_S8_SSIaaiLi128ELi256ELNS4_4UMMA5MajorE0ELSN_1ELNSM_8SaturateE0EEEEEENS4_6LayoutISC_NS5_IJNSA_ILi0EEESS_SS_EEEEENS5_IJNS4_10UnderscoreESV_SV_EEEEENS4_13SM90_TMA_LOADENS4_14ComposedLayoutINS4_7SwizzleILi3ELi4ELi3EEENS4_18smem_ptr_flag_bitsILi8EEENSR_INS5_IJNSA_ILi8EEESE_EEENS5_IJSE_SB_EEEEEEEvNS4_8identityESY_NSZ_IS11_S13_NSR_INS5_IJSE_S14_EEENS5_IJSB_SE_EEEEEEEvS19_EENS_8epilogue10collective18CollectiveEpilogueINS1F_23Sm100TmaWarpSpecializedILi4ELi2ELi64ELb0ELb0EEEJSG_NS5_IJNSR_ISE_SB_EENSR_INSA_ILi64EEESB_EEEEEaSH_aSH_NS1F_6fusion15FusionCallbacksIS1J_NS1O_17LinearCombinationIaiaiLNS_15FloatRoundStyleE2EEESG_S1N_JEEENS4_5SM1004TMEM4LOAD26SM100_TMEM_LOAD_32dp32b64xESY_NSZ_INS10_ILi2ELi4ELi3EEES13_NSR_INS5_IJS14_S1L_EEENS5_IJS1L_SB_EEEEEEENS4_39AutoVectorizingCopyWithAssumedAlignmentILi128EEENS4_14SM90_TMA_STOREES22_S24_S24_EEEvvEEEEvNT_6ParamsE,"",@"SHT_CUDA_INFO"
	.sectionflags	@""
	.align	4


	//----- nvinfo : EIATTR_CUDA_API_VERSION
	.align		4
        /*0000*/ 	.byte	0x04, 0x37
        /*0002*/ 	.short	(.L_32 - .L_31)
.L_31:
        /*0004*/ 	.word	0x00000082


	//----- nvinfo : EIATTR_KPARAM_INFO
	.align		4
.L_32:
        /*0008*/ 	.byte	0x04, 0x17
        /*000a*/ 	.short	(.L_34 - .L_33)
.L_33:
        /*000c*/ 	.word	0x00000000
        /*0010*/ 	.short	0x0000
        /*0012*/ 	.short	0x0000
        /*0014*/ 	.byte	0x00, 0xf0, 0x01, 0x20


	//----- nvinfo : EIATTR_AT_ENTRY_FRAGMENTS
	.align		4
.L_34:
        /*0018*/ 	.byte	0x04, 0x4f
        /*001a*/ 	.short	(.L_36 - .L_35)


	//   ....[0]....
.L_35:
        /*001c*/ 	.word	0x00000006


	//----- nvinfo : EIATTR_RESERVED_SMEM_USED
	.align		4
.L_36:
        /*0020*/ 	.byte	0x01, 0x41
	.zero		2


	//----- nvinfo : EIATTR_SPARSE_MMA_MASK
	.align		4
        /*0024*/ 	.byte	0x03, 0x50
        /*0026*/ 	.short	0x0000


	//----- nvinfo : EIATTR_TCGEN05_1CTA_USED
	.align		4
        /*0028*/ 	.byte	0x01, 0x51
	.zero		2


	//----- nvinfo : EIATTR_MAXREG_COUNT
	.align		4
        /*002c*/ 	.byte	0x03, 0x1b
        /*002e*/ 	.short	0x00ff


	//----- nvinfo : EIATTR_NUM_BARRIERS
	.align		4
        /*0030*/ 	.byte	0x02, 0x4c
        /*0032*/ 	.byte	0x07
	.zero		1


	//----- nvinfo : EIATTR_EXTERNS
	.align		4
        /*0034*/ 	.byte	0x04, 0x0f
        /*0036*/ 	.short	(.L_38 - .L_37)


	//   ....[0]....
	.align		4
.L_37:
        /*0038*/ 	.word	index@(__assertfail)


	//----- nvinfo : EIATTR_MERCURY_ISA_VERSION
	.align		4
.L_38:
        /*003c*/ 	.byte	0x03, 0x5f
        /*003e*/ 	.short	0x0101


	//----- nvinfo : EIATTR_INT_WARP_WIDE_INSTR_OFFSETS
	.align		4
        /*0040*/ 	.byte	0x04, 0x31
        /*0042*/ 	.short	(.L_40 - .L_39)


	//   ....[0]....
.L_39:
        /*0044*/ 	.word	0x00001e50


	//   ....[1]....
        /*0048*/ 	.word	0x000036f0


	//   ....[2]....
        /*004c*/ 	.word	0x00003710


	//   ....[3]....
        /*0050*/ 	.word	0x00003740


	//   ....[4]....
        /*0054*/ 	.word	0x00004080


	//   ....[5]....
        /*0058*/ 	.word	0x000040f0


	//   ....[6]....
        /*005c*/ 	.word	0x000041d0


	//   ....[7]....
        /*0060*/ 	.word	0x00004250


	//   ....[8]....
        /*0064*/ 	.word	0x00004360


	//   ....[9]....
        /*0068*/ 	.word	0x000043f0


	//   ....[10]....
        /*006c*/ 	.word	0x000045d0


	//   ....[11]....
        /*0070*/ 	.word	0x00004730


	//----- nvinfo : EIATTR_COOP_GROUP_MASK_REGIDS
	.align		4
.L_40:
        /*0074*/ 	.byte	0x04, 0x29
        /*0076*/ 	.short	(.L_42 - .L_41)


	//   ....[0]....
.L_41:
        /*0078*/ 	.word	0xffffffff


	//   ....[1]....
        /*007c*/ 	.word	0xffffffff


	//   ....[2]....
        /*0080*/ 	.word	0xffffffff


	//   ....[3]....
        /*0084*/ 	.word	0xffffffff


	//   ....[4]....
        /*0088*/ 	.word	0xffffffff


	//   ....[5]....
        /*008c*/ 	.word	0xffffffff


	//   ....[6]....
        /*0090*/ 	.word	0xffffffff


	//   ....[7]....
        /*0094*/ 	.word	0xffffffff


	//   ....[8]....
        /*0098*/ 	.word	0xffffffff


	//   ....[9]....
        /*009c*/ 	.word	0xffffffff


	//   ....[10]....
        /*00a0*/ 	.word	0xffffffff


	//   ....[11]....
        /*00a4*/ 	.word	0xffffffff


	//   ....[12]....
        /*00a8*/ 	.word	0xffffffff


	//----- nvinfo : EIATTR_COOP_GROUP_INSTR_OFFSETS
	.align		4
.L_42:
        /*00ac*/ 	.byte	0x04, 0x28
        /*00ae*/ 	.short	(.L_44 - .L_43)


	//   ....[0]....
.L_43:
        /*00b0*/ 	.word	0x00000090


	//   ....[1]....
        /*00b4*/ 	.word	0x000004d0


	//   ....[2]....
        /*00b8*/ 	.word	0x00000620


	//   ....[3]....
        /*00bc*/ 	.word	0x000007c0


	//   ....[4]....
        /*00c0*/ 	.word	0x000008c0


	//   ....[5]....
        /*00c4*/ 	.word	0x00000a30


	//   ....[6]....
        /*00c8*/ 	.word	0x00000b90


	//   ....[7]....
        /*00cc*/ 	.word	0x00001d30


	//   ....[8]....
        /*00d0*/ 	.word	0x00002a80


	//   ....[9]....
        /*00d4*/ 	.word	0x00002c90


	//   ....[10]....
        /*00d8*/ 	.word	0x00002cc0


	//   ....[11]....
        /*00dc*/ 	.word	0x000035d0


	//   ....[12]....
        /*00e0*/ 	.word	0x00003800


	//----- nvinfo : EIATTR_VRC_CTA_INIT_COUNT
	.align		4
.L_44:
        /*00e4*/ 	.byte	0x02, 0x4a
        /*00e6*/ 	.byte	0x80
	.zero		1


	//----- nvinfo : EIATTR_SYSCALL_OFFSETS
	.align		4
        /*00e8*/ 	.byte	0x04, 0x46
        /*00ea*/ 	.short	(.L_46 - .L_45)


	//   ....[0]....
.L_45:
        /*00ec*/ 	.word	0x000051b0


	//   ....[1]....
        /*00f0*/ 	.word	0x000052f0


	//   ....[2]....
        /*00f4*/ 	.word	0x00005b50


	//   ....[3]....
        /*00f8*/ 	.word	0x00007150


	//   ....[4]....
        /*00fc*/ 	.word	0x000086f0


	//   ....[5]....
        /*0100*/ 	.word	0x00009cc0


	//----- nvinfo : EIATTR_MBARRIER_INSTR_OFFSETS
	.align		4
.L_46:
        /*0104*/ 	.byte	0x04, 0x39
        /*0106*/ 	.short	(.L_48 - .L_47)


	//   ....[0]....
.L_47:
        /*0108*/ 	.word	0x000005b0
        /*010c*/ 	.word	0x000000ff
        /*0110*/ 	.word	0x00000000
        /*0114*/ 	.short	0x0100
        /*0116*/ 	.byte	0x05
	.zero		1


	//   ....[1]....
        /*0118*/ 	.word	0x000005c0
        /*011c*/ 	.word	0x000000ff
        /*0120*/ 	.word	0x00000018
        /*0124*/ 	.short	0x0100
        /*0126*/ 	.byte	0x05
	.zero		1


	//   ....[2]....
        /*0128*/ 	.word	0x000005d0
        /*012c*/ 	.word	0x000000ff
        /*0130*/ 	.word	0x00000008
        /*0134*/ 	.short	0x0100
        /*0136*/ 	.byte	0x05
	.zero		1


	//   ....[3]....
        /*0138*/ 	.word	0x000005e0
        /*013c*/ 	.word	0x000000ff
        /*0140*/ 	.word	0x00000020
        /*0144*/ 	.short	0x0100
        /*0146*/ 	.byte	0x05
	.zero		1


	//   ....[4]....
        /*0148*/ 	.word	0x000005f0
        /*014c*/ 	.word	0x000000ff
        /*0150*/ 	.word	0x00000010
        /*0154*/ 	.short	0x0100
        /*0156*/ 	.byte	0x05
	.zero		1


	//   ....[5]....
        /*0158*/ 	.word	0x00000600
        /*015c*/ 	.word	0x000000ff
        /*0160*/ 	.word	0x00000028
        /*0164*/ 	.short	0x0100
        /*0166*/ 	.byte	0x05
	.zero		1


	//   ....[6]....
        /*0168*/ 	.word	0x00000730
        /*016c*/ 	.word	0x000000ff
        /*0170*/ 	.word	0x00000030
        /*0174*/ 	.short	0x0100
        /*0176*/ 	.byte	0x07
	.zero		1


	//   ....[7]....
        /*0178*/ 	.word	0x00000740
        /*017c*/ 	.word	0x000000ff
        /*0180*/ 	.word	0x00000050
        /*0184*/ 	.short	0x0100
        /*0186*/ 	.byte	0x07
	.zero		1


	//   ....[8]....
        /*0188*/ 	.word	0x00000750
        /*018c*/ 	.word	0x000000ff
        /*0190*/ 	.word	0x00000038
        /*0194*/ 	.short	0x0100
        /*0196*/ 	.byte	0x07
	.zero		1


	//   ....[9]....
        /*0198*/ 	.word	0x00000760
        /*019c*/ 	.word	0x000000ff
        /*01a0*/ 	.word	0x00000058
        /*01a4*/ 	.short	0x0100
        /*01a6*/ 	.byte	0x07
	.zero		1


	//   ....[10]....
        /*01a8*/ 	.word	0x00000770
        /*01ac*/ 	.word	0x000000ff
        /*01b0*/ 	.word	0x00000040
        /*01b4*/ 	.short	0x0100
        /*01b6*/ 	.byte	0x07
	.zero		1


	//   ....[11]....
        /*01b8*/ 	.word	0x00000780
        /*01bc*/ 	.word	0x000000ff
        /*01c0*/ 	.word	0x00000060
        /*01c4*/ 	.short	0x0100
        /*01c6*/ 	.byte	0x07
	.zero		1


	//   ....[12]....
        /*01c8*/ 	.word	0x00000790
        /*01cc*/ 	.word	0x000000ff
        /*01d0*/ 	.word	0x00000048
        /*01d4*/ 	.short	0x0100
        /*01d6*/ 	.byte	0x07
	.zero		1


	//   ....[13]....
        /*01d8*/ 	.word	0x000007a0
        /*01dc*/ 	.word	0x000000ff
        /*01e0*/ 	.word	0x00000068
        /*01e4*/ 	.short	0x0100
        /*01e6*/ 	.byte	0x07
	.zero		1


	//   ....[14]....
        /*01e8*/ 	.word	0x00000890
        /*01ec*/ 	.word	0x000000ff
        /*01f0*/ 	.word	0x00000070
        /*01f4*/ 	.short	0x0100
        /*01f6*/ 	.byte	0x05
	.zero		1


	//   ....[15]....
        /*01f8*/ 	.word	0x000008a0
        /*01fc*/ 	.word	0x000000ff
        /*0200*/ 	.word	0x00000078
        /*0204*/ 	.short	0x0100
        /*0206*/ 	.byte	0x05
	.zero		1


	//   ....[16]....
        /*0208*/ 	.word	0x000009e0
        /*020c*/ 	.word	0x000000ff
        /*0210*/ 	.word	0x00000080
        /*0214*/ 	.short	0x0100
        /*0216*/ 	.byte	0x05
	.zero		1


	//   ....[17]....
        /*0218*/ 	.word	0x000009f0
        /*021c*/ 	.word	0x000000ff
        /*0220*/ 	.word	0x00000090
        /*0224*/ 	.short	0x0100
        /*0226*/ 	.byte	0x05
	.zero		1


	//   ....[18]....
        /*0228*/ 	.word	0x00000a00
        /*022c*/ 	.word	0x000000ff
        /*0230*/ 	.word	0x00000088
        /*0234*/ 	.short	0x0100
        /*0236*/ 	.byte	0x05
	.zero		1


	//   ....[19]....
        /*0238*/ 	.word	0x00000a10
        /*023c*/ 	.word	0x000000ff
        /*0240*/ 	.word	0x00000098
        /*0244*/ 	.short	0x0100
        /*0246*/ 	.byte	0x05
	.zero		1


	//   ....[20]....
        /*0248*/ 	.word	0x00000b40
        /*024c*/ 	.word	0x000000ff
        /*0250*/ 	.word	0x000000a0
        /*0254*/ 	.short	0x0100
        /*0256*/ 	.byte	0x07
	.zero		1


	//   ....[21]....
        /*0258*/ 	.word	0x00000b50
        /*025c*/ 	.word	0x000000ff
        /*0260*/ 	.word	0x000000b0
        /*0264*/ 	.short	0x0100
        /*0266*/ 	.byte	0x07
	.zero		1


	//   ....[22]....
        /*0268*/ 	.word	0x00000b60
        /*026c*/ 	.word	0x000000ff
        /*0270*/ 	.word	0x000000a8
        /*0274*/ 	.short	0x0100
        /*0276*/ 	.byte	0x07
	.zero		1


	//   ....[23]....
        /*0278*/ 	.word	0x00000b70
        /*027c*/ 	.word	0x000000ff
        /*0280*/ 	.word	0x000000b8
        /*0284*/ 	.short	0x0100
        /*0286*/ 	.byte	0x07
	.zero		1


	//   ....[24]....
        /*0288*/ 	.word	0x00000c60
        /*028c*/ 	.word	0x000000ff
        /*0290*/ 	.word	0x000000c0
        /*0294*/ 	.short	0x0100
        /*0296*/ 	.byte	0x05
	.zero		1


	//   ....[25]....
        /*0298*/ 	.word	0x00000c70
        /*029c*/ 	.word	0x000000ff
        /*02a0*/ 	.word	0x000000d0
        /*02a4*/ 	.short	0x0100
        /*02a6*/ 	.byte	0x05
	.zero		1


	//   ....[26]....
        /*02a8*/ 	.word	0x00000c80
        /*02ac*/ 	.word	0x000000ff
        /*02b0*/ 	.word	0x000000c8
        /*02b4*/ 	.short	0x0100
        /*02b6*/ 	.byte	0x05
	.zero		1


	//   ....[27]....
        /*02b8*/ 	.word	0x00000c90
        /*02bc*/ 	.word	0x000000ff
        /*02c0*/ 	.word	0x000000d8
        /*02c4*/ 	.short	0x0100
        /*02c6*/ 	.byte	0x05
	.zero		1


	//   ....[28]....
        /*02c8*/ 	.word	0x00001570
        /*02cc*/ 	.word	0x00000003
        /*02d0*/ 	.word	0x000000d0
        /*02d4*/ 	.short	0x010a
        /*02d6*/ 	.byte	0xff
	.zero		1


	//   ....[29]....
        /*02d8*/ 	.word	0x000015a0
        /*02dc*/ 	.word	0x00000003
        /*02e0*/ 	.word	0x000000c0
        /*02e4*/ 	.short	0x0101
        /*02e6*/ 	.byte	0xff
	.zero		1


	//   ....[30]....
        /*02e8*/ 	.word	0x00001670
        /*02ec*/ 	.word	0x000000ff
        /*02f0*/ 	.word	0x00000018
        /*02f4*/ 	.short	0x010a
        /*02f6*/ 	.byte	0x08
	.zero		1


	//   ....[31]....
        /*02f8*/ 	.word	0x00001720
        /*02fc*/ 	.word	0x000000ff
        /*0300*/ 	.word	0x00000018
        /*0304*/ 	.short	0x010a
        /*0306*/ 	.byte	0x21
	.zero		1


	//   ....[32]....
        /*0308*/ 	.word	0x00001870
        /*030c*/ 	.word	0x000000ff
        /*0310*/ 	.word	0x00000018
        /*0314*/ 	.short	0x010a
        /*0316*/ 	.byte	0x08
	.zero		1


	//   ....[33]....
        /*0318*/ 	.word	0x000019d0
        /*031c*/ 	.word	0x000000ff
        /*0320*/ 	.word	0x00000078
        /*0324*/ 	.short	0x0101
        /*0326*/ 	.byte	0x04
	.zero		1


	//   ....[34]....
        /*0328*/ 	.word	0x000019f0
        /*032c*/ 	.word	0x000000ff
        /*0330*/ 	.word	0x00000018
        /*0334*/ 	.short	0x010a
        /*0336*/ 	.byte	0x08
	.zero		1


	//   ....[35]....
        /*0338*/ 	.word	0x00001a80
        /*033c*/ 	.word	0x000000ff
        /*0340*/ 	.word	0x00000018
        /*0344*/ 	.short	0x010a
        /*0346*/ 	.byte	0x19
	.zero		1


	//   ....[36]....
        /*0348*/ 	.word	0x00001bd0
        /*034c*/ 	.word	0x000000ff
        /*0350*/ 	.word	0x00000018
        /*0354*/ 	.short	0x010a
        /*0356*/ 	.byte	0x08
	.zero		1


	//   ....[37]....
        /*0358*/ 	.word	0x00001d60
        /*035c*/ 	.word	0x00000002
        /*0360*/ 	.word	0x00000080
        /*0364*/ 	.short	0x010a
        /*0366*/ 	.byte	0xff
	.zero		1


	//   ....[38]....
        /*0368*/ 	.word	0x00001e20
        /*036c*/ 	.word	0x00000002
        /*0370*/ 	.word	0x00000000
        /*0374*/ 	.short	0x0101
        /*0376*/ 	.byte	0xff
	.zero		1


	//   ....[39]....
        /*0378*/ 	.word	0x00002380
        /*037c*/ 	.word	0x000000ff
        /*0380*/ 	.word	0x00000000
        /*0384*/ 	.short	0x010a
        /*0386*/ 	.byte	0x05
	.zero		1


	//   ....[40]....
        /*0388*/ 	.word	0x00002410
        /*038c*/ 	.word	0x000000ff
        /*0390*/ 	.word	0x00000000
        /*0394*/ 	.short	0x010a
        /*0396*/ 	.byte	0x05
	.zero		1


	//   ....[41]....
        /*0398*/ 	.word	0x000024b0
        /*039c*/ 	.word	0x00000000
        /*03a0*/ 	.word	0x00000000
        /*03a4*/ 	.short	0x010a
        /*03a6*/ 	.byte	0xff
	.zero		1


	//   ....[42]....
        /*03a8*/ 	.word	0x000025d0
        /*03ac*/ 	.word	0x00000000
        /*03b0*/ 	.word	0x000000c0
        /*03b4*/ 	.short	0x010a
        /*03b6*/ 	.byte	0xff
	.zero		1


	//   ....[43]....
        /*03b8*/ 	.word	0x00002630
        /*03bc*/ 	.word	0x00000004
        /*03c0*/ 	.word	0x00000000
        /*03c4*/ 	.short	0x0101
        /*03c6*/ 	.byte	0xff
	.zero		1


	//   ....[44]....
        /*03c8*/ 	.word	0x00002650
        /*03cc*/ 	.word	0x000000ff
        /*03d0*/ 	.word	0x00000090
        /*03d4*/ 	.short	0x010a
        /*03d6*/ 	.byte	0x05
	.zero		1


	//   ....[45]....
        /*03d8*/ 	.word	0x00002770
        /*03dc*/ 	.word	0x00000000
        /*03e0*/ 	.word	0x00000080
        /*03e4*/ 	.short	0x010a
        /*03e6*/ 	.byte	0xff
	.zero		1


	//   ....[46]....
        /*03e8*/ 	.word	0x00002880
        /*03ec*/ 	.word	0x00000000
        /*03f0*/ 	.word	0x00000000
        /*03f4*/ 	.short	0x0101
        /*03f6*/ 	.byte	0xff
	.zero		1


	//   ....[47]....
        /*03f8*/ 	.word	0x00002910
        /*03fc*/ 	.word	0x000000ff
        /*0400*/ 	.word	0x00000090
        /*0404*/ 	.short	0x0106
        /*0406*/ 	.byte	0x05
	.zero		1


	//   ....[48]....
        /*0408*/ 	.word	0x00002930
        /*040c*/ 	.word	0x000000ff
        /*0410*/ 	.word	0x00000090
        /*0414*/ 	.short	0x010a
        /*0416*/ 	.byte	0x05
	.zero		1


	//   ....[49]....
        /*0418*/ 	.word	0x000029c0
        /*041c*/ 	.word	0x000000ff
        /*0420*/ 	.word	0x00000090
        /*0424*/ 	.short	0x0106
        /*0426*/ 	.byte	0x04
	.zero		1


	//   ....[50]....
        /*0428*/ 	.word	0x00002a00
        /*042c*/ 	.word	0x00000000
        /*0430*/ 	.word	0x00000090
        /*0434*/ 	.short	0x010a
        /*0436*/ 	.byte	0xff
	.zero		1


	//   ....[51]....
        /*0438*/ 	.word	0x00002f40
        /*043c*/ 	.word	0x00000000
        /*0440*/ 	.word	0x00000080
        /*0444*/ 	.short	0x010a
        /*0446*/ 	.byte	0xff
	.zero		1


	//   ....[52]....
        /*0448*/ 	.word	0x00003050
        /*044c*/ 	.word	0x00000003
        /*0450*/ 	.word	0x00000000
        /*0454*/ 	.short	0x0101
        /*0456*/ 	.byte	0xff
	.zero		1


	//   ....[53]....
        /*0458*/ 	.word	0x00003060
        /*045c*/ 	.word	0x000000ff
        /*0460*/ 	.word	0x00000000
        /*0464*/ 	.short	0x010a
        /*0466*/ 	.byte	0x06
	.zero		1


	//   ....[54]....
        /*0468*/ 	.word	0x00003080
        /*046c*/ 	.word	0x000000ff
        /*0470*/ 	.word	0x000000b0
        /*0474*/ 	.short	0x010a
        /*0476*/ 	.byte	0x07
	.zero		1


	//   ....[55]....
        /*0478*/ 	.word	0x00003150
        /*047c*/ 	.word	0x000000ff
        /*0480*/ 	.word	0x00000000
        /*0484*/ 	.short	0x010a
        /*0486*/ 	.byte	0x06
	.zero		1


	//   ....[56]....
        /*0488*/ 	.word	0x00003280
        /*048c*/ 	.word	0x000000ff
        /*0490*/ 	.word	0x00000000
        /*0494*/ 	.short	0x010a
        /*0496*/ 	.byte	0x1a
	.zero		1


	//   ....[57]....
        /*0498*/ 	.word	0x00003520
        /*049c*/ 	.word	0x000000ff
        /*04a0*/ 	.word	0x00000000
        /*04a4*/ 	.short	0x010a
        /*04a6*/ 	.byte	0x06
	.zero		1


	//   ....[58]....
        /*04a8*/ 	.word	0x000035b0
        /*04ac*/ 	.word	0x000000ff
        /*04b0*/ 	.word	0x00000000
        /*04b4*/ 	.short	0x010a
        /*04b6*/ 	.byte	0x07
	.zero		1


	//   ....[59]....
        /*04b8*/ 	.word	0x00003a30
        /*04bc*/ 	.word	0x00000000
        /*04c0*/ 	.word	0x00000080
        /*04c4*/ 	.short	0x010a
        /*04c6*/ 	.byte	0xff
	.zero		1


	//   ....[60]....
        /*04c8*/ 	.word	0x00003af0
        /*04cc*/ 	.word	0x00000000
        /*04d0*/ 	.word	0x00000000
        /*04d4*/ 	.short	0x0101
        /*04d6*/ 	.byte	0xff
	.zero		1


	//   ....[61]....
        /*04d8*/ 	.word	0x00003e10
        /*04dc*/ 	.word	0x000000ff
        /*04e0*/ 	.word	0x00000078
        /*04e4*/ 	.short	0x010a
        /*04e6*/ 	.byte	0x07
	.zero		1


	//   ....[62]....
        /*04e8*/ 	.word	0x00004000
        /*04ec*/ 	.word	0x000000ff
        /*04f0*/ 	.word	0x00000050
        /*04f4*/ 	.short	0x010a
        /*04f6*/ 	.byte	0x07
	.zero		1


	//   ....[63]....
        /*04f8*/ 	.word	0x00004170
        /*04fc*/ 	.word	0x000000ff
        /*0500*/ 	.word	0x00000030
        /*0504*/ 	.short	0x010b
        /*0506*/ 	.byte	0x07
	.zero		1


	//   ....[64]....
        /*0508*/ 	.word	0x00004180
        /*050c*/ 	.word	0x000000ff
        /*0510*/ 	.word	0x00000000
        /*0514*/ 	.short	0x0101
        /*0516*/ 	.byte	0x08
	.zero		1


	//   ....[65]....
        /*0518*/ 	.word	0x000041a0
        /*051c*/ 	.word	0x000000ff
        /*0520*/ 	.word	0x00000058
        /*0524*/ 	.short	0x010a
        /*0526*/ 	.byte	0x07
	.zero		1


	//   ....[66]....
        /*0528*/ 	.word	0x00004300
        /*052c*/ 	.word	0x000000ff
        /*0530*/ 	.word	0x00000038
        /*0534*/ 	.short	0x010b
        /*0536*/ 	.byte	0x07
	.zero		1


	//   ....[67]....
        /*0538*/ 	.word	0x00004310
        /*053c*/ 	.word	0x000000ff
        /*0540*/ 	.word	0x00000000
        /*0544*/ 	.short	0x0101
        /*0546*/ 	.byte	0x08
	.zero		1


	//   ....[68]....
        /*0548*/ 	.word	0x00004320
        /*054c*/ 	.word	0x000000ff
        /*0550*/ 	.word	0x00000060
        /*0554*/ 	.short	0x010a
        /*0556*/ 	.byte	0x07
	.zero		1


	//   ....[69]....
        /*0558*/ 	.word	0x000044c0
        /*055c*/ 	.word	0x000000ff
        /*0560*/ 	.word	0x00000040
        /*0564*/ 	.short	0x010b
        /*0566*/ 	.byte	0x07
	.zero		1


	//   ....[70]....
        /*0568*/ 	.word	0x00004530
        /*056c*/ 	.word	0x000000ff
        /*0570*/ 	.word	0x00000000
        /*0574*/ 	.short	0x0101
        /*0576*/ 	.byte	0x08
	.zero		1


	//   ....[71]....
        /*0578*/ 	.word	0x00004560
        /*057c*/ 	.word	0x000000ff
        /*0580*/ 	.word	0x00000068
        /*0584*/ 	.short	0x010a
        /*0586*/ 	.byte	0x07
	.zero		1


	//   ....[72]....
        /*0588*/ 	.word	0x00004770
        /*058c*/ 	.word	0x000000ff
        /*0590*/ 	.word	0x00000048
        /*0594*/ 	.short	0x010b
        /*0596*/ 	.byte	0x07
	.zero		1


	//   ....[73]....
        /*0598*/ 	.word	0x00004790
        /*059c*/ 	.word	0x000000ff
        /*05a0*/ 	.word	0x00000000
        /*05a4*/ 	.short	0x0101
        /*05a6*/ 	.byte	0x0d
	.zero		1


	//   ....[74]....
        /*05a8*/ 	.word	0x000047c0
        /*05ac*/ 	.word	0x000000ff
        /*05b0*/ 	.word	0x00000050
        /*05b4*/ 	.short	0x010a
        /*05b6*/ 	.byte	0x07
	.zero		1


	//   ....[75]....
        /*05b8*/ 	.word	0x000047e0
        /*05bc*/ 	.word	0x000000ff
        /*05c0*/ 	.word	0x00000058
        /*05c4*/ 	.short	0x010a
        /*05c6*/ 	.byte	0x07
	.zero		1


	//   ....[76]....
        /*05c8*/ 	.word	0x00004800
        /*05cc*/ 	.word	0x000000ff
        /*05d0*/ 	.word	0x00000060
        /*05d4*/ 	.short	0x010a
        /*05d6*/ 	.byte	0x07
	.zero		1


	//   ....[77]....
        /*05d8*/ 	.word	0x00004840
        /*05dc*/ 	.word	0x00000000
        /*05e0*/ 	.word	0x00000068
        /*05e4*/ 	.short	0x010a
        /*05e6*/ 	.byte	0xff
	.zero		1


	//   ....[78]....
        /*05e8*/ 	.word	0x00004b80
        /*05ec*/ 	.word	0x00000000
        /*05f0*/ 	.word	0x00000080
        /*05f4*/ 	.short	0x010a
        /*05f6*/ 	.byte	0xff
	.zero		1


	//   ....[79]....
        /*05f8*/ 	.word	0x00004c90
        /*05fc*/ 	.word	0x00000000
        /*0600*/ 	.word	0x00000000
        /*0604*/ 	.short	0x0101
        /*0606*/ 	.byte	0xff
	.zero		1


	//   ....[80]....
        /*0608*/ 	.word	0x000056f0
        /*060c*/ 	.word	0x00000003
        /*0610*/ 	.word	0x00000030
        /*0614*/ 	.short	0x010a
        /*0616*/ 	.byte	0xff
	.zero		1


	//   ....[81]....
        /*0618*/ 	.word	0x00005730
        /*061c*/ 	.word	0x0000006c
        /*0620*/ 	.word	0x000000a0
        /*0624*/ 	.short	0x010a
        /*0626*/ 	.byte	0xff
	.zero		1


	//   ....[82]....
        /*0628*/ 	.word	0x00005870
        /*062c*/ 	.word	0x00000003
        /*0630*/ 	.word	0x00000030
        /*0634*/ 	.short	0x010a
        /*0636*/ 	.byte	0xff
	.zero		1


	//   ....[83]....
        /*0638*/ 	.word	0x000059b0
        /*063c*/ 	.word	0x00000000
        /*0640*/ 	.word	0x00000000
        /*0644*/ 	.short	0x0101
        /*0646*/ 	.byte	0xff
	.zero		1


	//   ....[84]....
        /*0648*/ 	.word	0x00005a30
        /*064c*/ 	.word	0x0000006c
        /*0650*/ 	.word	0x000000a0
        /*0654*/ 	.short	0x010a
        /*0656*/ 	.byte	0xff
	.zero		1


	//   ....[85]....
        /*0658*/ 	.word	0x00006dc0
        /*065c*/ 	.word	0x00000076
        /*0660*/ 	.word	0x00000030
        /*0664*/ 	.short	0x010a
        /*0666*/ 	.byte	0xff
	.zero		1


	//   ....[86]....
        /*0668*/ 	.word	0x00006e90
        /*066c*/ 	.word	0x00000076
        /*0670*/ 	.word	0x00000030
        /*0674*/ 	.short	0x010a
        /*0676*/ 	.byte	0xff
	.zero		1


	//   ....[87]....
        /*0678*/ 	.word	0x00006ff0
        /*067c*/ 	.word	0x00000003
        /*0680*/ 	.word	0x00000000
        /*0684*/ 	.short	0x0101
        /*0686*/ 	.byte	0xff
	.zero		1


	//   ....[88]....
        /*0688*/ 	.word	0x00008360
        /*068c*/ 	.word	0x00000000
        /*0690*/ 	.word	0x00000030
        /*0694*/ 	.short	0x010a
        /*0696*/ 	.byte	0xff
	.zero		1


	//   ....[89]....
        /*0698*/ 	.word	0x00008430
        /*069c*/ 	.word	0x00000000
        /*06a0*/ 	.word	0x00000030
        /*06a4*/ 	.short	0x010a
        /*06a6*/ 	.byte	0xff
	.zero		1


	//   ....[90]....
        /*06a8*/ 	.word	0x00008570
        /*06ac*/ 	.word	0x00000000
        /*06b0*/ 	.word	0x00000000
        /*06b4*/ 	.short	0x0101
        /*06b6*/ 	.byte	0xff
	.zero		1


	//   ....[91]....
        /*06b8*/ 	.word	0x00009930
        /*06bc*/ 	.word	0x00000000
        /*06c0*/ 	.word	0x00000030
        /*06c4*/ 	.short	0x010a
        /*06c6*/ 	.byte	0xff
	.zero		1


	//   ....[92]....
        /*06c8*/ 	.word	0x00009a00
        /*06cc*/ 	.word	0x00000000
        /*06d0*/ 	.word	0x00000030
        /*06d4*/ 	.short	0x010a
        /*06d6*/ 	.byte	0xff
	.zero		1


	//   ....[93]....
        /*06d8*/ 	.word	0x00009b40
        /*06dc*/ 	.word	0x00000000
        /*06e0*/ 	.word	0x00000000
        /*06e4*/ 	.short	0x0101
        /*06e6*/ 	.byte	0xff
	.zero		1


	//   ....[94]....
        /*06e8*/ 	.word	0x00009f80
        /*06ec*/ 	.word	0x000000ff
        /*06f0*/ 	.word	0x00000000
        /*06f4*/ 	.short	0x0101
        /*06f6*/ 	.byte	0x05
	.zero		1


	//   ....[95]....
        /*06f8*/ 	.word	0x0000b0c0
        /*06fc*/ 	.word	0x00000003
        /*0700*/ 	.word	0x000000d0
        /*0704*/ 	.short	0x010a
        /*0706*/ 	.byte	0xff
	.zero		1


	//   ....[96]....
        /*0708*/ 	.word	0x0000b120
        /*070c*/ 	.word	0x00000002
        /*0710*/ 	.word	0x00000018
        /*0714*/ 	.short	0x010a
        /*0716*/ 	.byte	0xff
	.zero		1


	//   ....[97]....
        /*0718*/ 	.word	0x0000b180
        /*071c*/ 	.word	0x00000002
        /*0720*/ 	.word	0x00000018
        /*0724*/ 	.short	0x010a
        /*0726*/ 	.byte	0xff
	.zero		1


	//   ....[98]....
        /*0728*/ 	.word	0x0000b1d0
        /*072c*/ 	.word	0x00000002
        /*0730*/ 	.word	0x00000080
        /*0734*/ 	.short	0x010a
        /*0736*/ 	.byte	0xff
	.zero		1


	//   ....[99]....
        /*0738*/ 	.word	0x0000b230
        /*073c*/ 	.word	0x00000000
        /*0740*/ 	.word	0x00000000
        /*0744*/ 	.short	0x010a
        /*0746*/ 	.byte	0xff
	.zero		1


	//   ....[100]....
        /*0748*/ 	.word	0x0000b290
        /*074c*/ 	.word	0x00000000
        /*0750*/ 	.word	0x00000000
        /*0754*/ 	.short	0x010a
        /*0756*/ 	.byte	0xff
	.zero		1


	//   ....[101]....
        /*0758*/ 	.word	0x0000b2e0
        /*075c*/ 	.word	0x00000000
        /*0760*/ 	.word	0x000000c0
        /*0764*/ 	.short	0x010a
        /*0766*/ 	.byte	0xff
	.zero		1


	//   ....[102]....
        /*0768*/ 	.word	0x0000b340
        /*076c*/ 	.word	0x00000000
        /*0770*/ 	.word	0x00000090
        /*0774*/ 	.short	0x010a
        /*0776*/ 	.byte	0xff
	.zero		1


	//   ....[103]....
        /*0778*/ 	.word	0x0000b390
        /*077c*/ 	.word	0x00000000
        /*0780*/ 	.word	0x00000080
        /*0784*/ 	.short	0x010a
        /*0786*/ 	.byte	0xff
	.zero		1


	//   ....[104]....
        /*0788*/ 	.word	0x0000b3f0
        /*078c*/ 	.word	0x00000000
        /*0790*/ 	.word	0x00000090
        /*0794*/ 	.short	0x010a
        /*0796*/ 	.byte	0xff
	.zero		1


	//   ....[105]....
        /*0798*/ 	.word	0x0000b440
        /*079c*/ 	.word	0x00000000
        /*07a0*/ 	.word	0x00000080
        /*07a4*/ 	.short	0x010a
        /*07a6*/ 	.byte	0xff
	.zero		1


	//   ....[106]....
        /*07a8*/ 	.word	0x0000b4a0
        /*07ac*/ 	.word	0x00000003
        /*07b0*/ 	.word	0x000000b0
        /*07b4*/ 	.short	0x010a
        /*07b6*/ 	.byte	0xff
	.zero		1


	//   ....[107]....
        /*07b8*/ 	.word	0x0000b500
        /*07bc*/ 	.word	0x00000000
        /*07c0*/ 	.word	0x00000000
        /*07c4*/ 	.short	0x010a
        /*07c6*/ 	.byte	0xff
	.zero		1


	//   ....[108]....
        /*07c8*/ 	.word	0x0000b560
        /*07cc*/ 	.word	0x00000000
        /*07d0*/ 	.word	0x00000000
        /*07d4*/ 	.short	0x010a
        /*07d6*/ 	.byte	0xff
	.zero		1


	//   ....[109]....
        /*07d8*/ 	.word	0x0000b5c0
        /*07dc*/ 	.word	0x00000000
        /*07e0*/ 	.word	0x00000000
        /*07e4*/ 	.short	0x010a
        /*07e6*/ 	.byte	0xff
	.zero		1


	//   ....[110]....
        /*07e8*/ 	.word	0x0000b610
        /*07ec*/ 	.word	0x00000000
        /*07f0*/ 	.word	0x00000080
        /*07f4*/ 	.short	0x010a
        /*07f6*/ 	.byte	0xff
	.zero		1


	//   ....[111]....
        /*07f8*/ 	.word	0x0000b670
        /*07fc*/ 	.word	0x00000000
        /*0800*/ 	.word	0x00000078
        /*0804*/ 	.short	0x010a
        /*0806*/ 	.byte	0xff
	.zero		1


	//   ....[112]....
        /*0808*/ 	.word	0x0000b6d0
        /*080c*/ 	.word	0x00000003
        /*0810*/ 	.word	0x00000050
        /*0814*/ 	.short	0x010a
        /*0816*/ 	.byte	0xff
	.zero		1


	//   ....[113]....
        /*0818*/ 	.word	0x0000b730
        /*081c*/ 	.word	0x00000003
        /*0820*/ 	.word	0x00000058
        /*0824*/ 	.short	0x010a
        /*0826*/ 	.byte	0xff
	.zero		1


	//   ....[114]....
        /*0828*/ 	.word	0x0000b790
        /*082c*/ 	.word	0x00000003
        /*0830*/ 	.word	0x00000060
        /*0834*/ 	.short	0x010a
        /*0836*/ 	.byte	0xff
	.zero		1


	//   ....[115]....
        /*0838*/ 	.word	0x0000b7f0
        /*083c*/ 	.word	0x00000003
        /*0840*/ 	.word	0x00000068
        /*0844*/ 	.short	0x010a
        /*0846*/ 	.byte	0xff
	.zero		1


	//   ....[116]....
        /*0848*/ 	.word	0x0000b850
        /*084c*/ 	.word	0x00000000
        /*0850*/ 	.word	0x00000050
        /*0854*/ 	.short	0x010a
        /*0856*/ 	.byte	0xff
	.zero		1


	//   ....[117]....
        /*0858*/ 	.word	0x0000b8b0
        /*085c*/ 	.word	0x00000000
        /*0860*/ 	.word	0x00000058
        /*0864*/ 	.short	0x010a
        /*0866*/ 	.byte	0xff
	.zero		1


	//   ....[118]....
        /*0868*/ 	.word	0x0000b910
        /*086c*/ 	.word	0x00000000
        /*0870*/ 	.word	0x00000060
        /*0874*/ 	.short	0x010a
        /*0876*/ 	.byte	0xff
	.zero		1


	//   ....[119]....
        /*0878*/ 	.word	0x0000b960
        /*087c*/ 	.word	0x00000000
        /*0880*/ 	.word	0x00000080
        /*0884*/ 	.short	0x010a
        /*0886*/ 	.byte	0xff
	.zero		1


	//   ....[120]....
        /*0888*/ 	.word	0x0000b9b0
        /*088c*/ 	.word	0x00000003
        /*0890*/ 	.word	0x00000030
        /*0894*/ 	.short	0x010a
        /*0896*/ 	.byte	0xff
	.zero		1


	//   ....[121]....
        /*0898*/ 	.word	0x0000ba00
        /*089c*/ 	.word	0x0000006c
        /*08a0*/ 	.word	0x000000a0
        /*08a4*/ 	.short	0x010a
        /*08a6*/ 	.byte	0xff
	.zero		1


	//   ....[122]....
        /*08a8*/ 	.word	0x0000ba50
        /*08ac*/ 	.word	0x00000076
        /*08b0*/ 	.word	0x00000030
        /*08b4*/ 	.short	0x010a
        /*08b6*/ 	.byte	0xff
	.zero		1


	//   ....[123]....
        /*08b8*/ 	.word	0x0000baa0
        /*08bc*/ 	.word	0x00000000
        /*08c0*/ 	.word	0x00000030
        /*08c4*/ 	.short	0x010a
        /*08c6*/ 	.byte	0xff
	.zero		1


	//   ....[124]....
        /*08c8*/ 	.word	0x0000baf0
        /*08cc*/ 	.word	0x00000000
        /*08d0*/ 	.word	0x00000030
        /*08d4*/ 	.short	0x010a
        /*08d6*/ 	.byte	0xff
	.zero		1


	//----- nvinfo : EIATTR_NUM_MBARRIERS
	.align		4
.L_48:
        /*08d8*/ 	.byte	0x03, 0x38
        /*08da*/ 	.short	0x001c


	//----- nvinfo : EIATTR_EXIT_INSTR_OFFSETS
	.align		4
        /*08dc*/ 	.byte	0x04, 0x1c
        /*08de*/ 	.short	(.L_50 - .L_49)


	//   ....[0]....
.L_49:
        /*08e0*/ 	.word	0x000024e0


	//   ....[1]....
        /*08e4*/ 	.word	0x000029d0


	//   ....[2]....
        /*08e8*/ 	.word	0x00002a30


	//   ....[3]....
        /*08ec*/ 	.word	0x00003810


	//   ....[4]....
        /*08f0*/ 	.word	0x00004870


	//   ....[5]....
        /*08f4*/ 	.word	0x000048b0


	//   ....[6]....
        /*08f8*/ 	.word	0x0000b0b0


	//----- nvinfo : EIATTR_MAX_THREADS
	.align		4
.L_50:
        /*08fc*/ 	.byte	0x04, 0x05
        /*08fe*/ 	.short	(.L_52 - .L_51)
.L_51:
        /*0900*/ 	.word	0x00000100
        /*0904*/ 	.word	0x00000001
        /*0908*/ 	.word	0x00000001


	//----- nvinfo : EIATTR_CRS_STACK_SIZE
	.align		4
.L_52:
        /*090c*/ 	.byte	0x04, 0x1e
        /*090e*/ 	.short	(.L_54 - .L_53)
.L_53:
        /*0910*/ 	.word	0x00000000


	//----- nvinfo : EIATTR_CBANK_PARAM_SIZE
	.align		4
.L_54:
        /*0914*/ 	.byte	0x03, 0x19
        /*0916*/ 	.short	0x0800


	//----- nvinfo : EIATTR_PARAM_CBANK
	.align		4
        /*0918*/ 	.byte	0x04, 0x0a
        /*091a*/ 	.short	(.L_56 - .L_55)
	.align		4
.L_55:
        /*091c*/ 	.word	index@(.nv.constant0._ZN7cutlass13device_kernelINS_4gemm6kernel13GemmUniversalIN4cute5tupleIJiiiiEEENS1_10collective13CollectiveMmaINS1_35MainloopSm100TmaUmmaWarpSpecializedILi3ELi2ELi2ENS5_IJNS4_1CILi1EEESB_SB_EEEEENS5_IJNSA_ILi128EEENSA_ILi256EEESE_EEEaNS5_IJlSB_lEEEaNS5_IJSB_llEEENS4_8TiledMMAINS4_8MMA_AtomIJNS4_15SM100_MMA_S8_SSIaaiLi128ELi256ELNS4_4UMMA5MajorE0ELSN_1ELNSM_8SaturateE0EEEEEENS4_6LayoutISC_NS5_IJNSA_ILi0EEESS_SS_EEEEENS5_IJNS4_10UnderscoreESV_SV_EEEEENS4_13SM90_TMA_LOADENS4_14ComposedLayoutINS4_7SwizzleILi3ELi4ELi3EEENS4_18smem_ptr_flag_bitsILi8EEENSR_INS5_IJNSA_ILi8EEESE_EEENS5_IJSE_SB_EEEEEEEvNS4_8identityESY_NSZ_IS11_S13_NSR_INS5_IJSE_S14_EEENS5_IJSB_SE_EEEEEEEvS19_EENS_8epilogue10collective18CollectiveEpilogueINS1F_23Sm100TmaWarpSpecializedILi4ELi2ELi64ELb0ELb0EEEJSG_NS5_IJNSR_ISE_SB_EENSR_INSA_ILi64EEESB_EEEEEaSH_aSH_NS1F_6fusion15FusionCallbacksIS1J_NS1O_17LinearCombinationIaiaiLNS_15FloatRoundStyleE2EEESG_S1N_JEEENS4_5SM1004TMEM4LOAD26SM100_TMEM_LOAD_32dp32b64xESY_NSZ_INS10_ILi2ELi4ELi3EEES13_NSR_INS5_IJS14_S1L_EEENS5_IJS1L_SB_EEEEEEENS4_39AutoVectorizingCopyWithAssumedAlignmentILi128EEENS4_14SM90_TMA_STOREES22_S24_S24_EEEvvEEEEvNT_6ParamsE)
        /*0920*/ 	.short	0x0380
        /*0922*/ 	.short	0x0800


	//----- nvinfo : EIATTR_SW_WAR
	.align		4
.L_56:
        /*0924*/ 	.byte	0x04, 0x36
        /*0926*/ 	.short	(.L_58 - .L_57)
.L_57:
        /*0928*/ 	.word	0x00000008
.L_58:


//--------------------- .nv.callgraph             --------------------------
	.section	.nv.callgraph,"",@"SHT_CUDA_CALLGRAPH"
	.align	4
	.sectionentsize	8
	.align		4
        /*0000*/ 	.word	0x00000000
	.align		4
        /*0004*/ 	.word	0xffffffff
	.align		4
        /*0008*/ 	.word	index@(_ZN7cutlass13device_kernelINS_4gemm6kernel13GemmUniversalIN4cute5tupleIJiiiiEEENS1_10collective13CollectiveMmaINS1_35MainloopSm100TmaUmmaWarpSpecializedILi3ELi2ELi2ENS5_IJNS4_1CILi1EEESB_SB_EEEEENS5_IJNSA_ILi128EEENSA_ILi256EEESE_EEEaNS5_IJlSB_lEEEaNS5_IJSB_llEEENS4_8TiledMMAINS4_8MMA_AtomIJNS4_15SM100_MMA_S8_SSIaaiLi128ELi256ELNS4_4UMMA5MajorE0ELSN_1ELNSM_8SaturateE0EEEEEENS4_6LayoutISC_NS5_IJNSA_ILi0EEESS_SS_EEEEENS5_IJNS4_10UnderscoreESV_SV_EEEEENS4_13SM90_TMA_LOADENS4_14ComposedLayoutINS4_7SwizzleILi3ELi4ELi3EEENS4_18smem_ptr_flag_bitsILi8EEENSR_INS5_IJNSA_ILi8EEESE_EEENS5_IJSE_SB_EEEEEEEvNS4_8identityESY_NSZ_IS11_S13_NSR_INS5_IJSE_S14_EEENS5_IJSB_SE_EEEEEEEvS19_EENS_8epilogue10collective18CollectiveEpilogueINS1F_23Sm100TmaWarpSpecializedILi4ELi2ELi64ELb0ELb0EEEJSG_NS5_IJNSR_ISE_SB_EENSR_INSA_ILi64EEESB_EEEEEaSH_aSH_NS1F_6fusion15FusionCallbacksIS1J_NS1O_17LinearCombinationIaiaiLNS_15FloatRoundStyleE2EEESG_S1N_JEEENS4_5SM1004TMEM4LOAD26SM100_TMEM_LOAD_32dp32b64xESY_NSZ_INS10_ILi2ELi4ELi3EEES13_NSR_INS5_IJS14_S1L_EEENS5_IJS1L_SB_EEEEEEENS4_39AutoVectorizingCopyWithAssumedAlignmentILi128EEENS4_14SM90_TMA_STOREES22_S24_S24_EEEvvEEEEvNT_6ParamsE)
	.align		4
        /*000c*/ 	.word	index@(__assertfail)
	.align		4
        /*0010*/ 	.word	0x00000000
	.align		4
        /*0014*/ 	.word	0xfffffffe
	.align		4
        /*0018*/ 	.word	0x00000000
	.align		4
        /*001c*/ 	.word	0xfffffffd
	.align		4
        /*0020*/ 	.word	0x00000000
	.align		4
        /*0024*/ 	.word	0xfffffffc


//--------------------- .nv.constant4             --------------------------
	.section	.nv.constant4,"a",@progbits
	.align	8
	.align		8
.nv.constant4:
        /*0000*/ 	.dword	__assertfail
	.align		8
        /*0008*/ 	.dword	__unnamed_1
	.align		8
        /*0010*/ 	.dword	__unnamed_2
	.align		8
        /*0018*/ 	.dword	__unnamed_3
	.align		8
        /*0020*/ 	.dword	_ZN40_INTERNAL_827d3aa4_4_k_cu_2ef9ac71_361494cuda3std3__45__cpo5beginE
	.align		8
        /*0028*/ 	.dword	_ZN40_INTERNAL_827d3aa4_4_k_cu_2ef9ac71_361494cuda3std3__45__cpo3endE
	.align		8
        /*0030*/ 	.dword	_ZN40_INTERNAL_827d3aa4_4_k_cu_2ef9ac71_361494cuda3std3__45__cpo6cbeginE
	.align		8
        /*0038*/ 	.dword	_ZN40_INTERNAL_827d3aa4_4_k_cu_2ef9ac71_361494cuda3std3__45__cpo4cendE
	.align		8
        /*0040*/ 	.dword	_ZN40_INTERNAL_827d3aa4_4_k_cu_2ef9ac71_361494cuda3std3__442_GLOBAL__N__827d3aa4_4_k_cu_2ef9ac71_361496ignoreE
	.align		8
        /*0048*/ 	.dword	_ZN40_INTERNAL_827d3aa4_4_k_cu_2ef9ac71_361494cuda3std3__419piecewise_constructE
	.align		8
        /*0050*/ 	.dword	_ZN40_INTERNAL_827d3aa4_4_k_cu_2ef9ac71_361494cuda3std3__48in_placeE
	.align		8
        /*0058*/ 	.dword	_ZN40_INTERNAL_827d3aa4_4_k_cu_2ef9ac71_361494cuda3std6ranges3__45__cpo4swapE
	.align		8
        /*0060*/ 	.dword	_ZN40_INTERNAL_827d3aa4_4_k_cu_2ef9ac71_361494cuda3std6ranges3__45__cpo9iter_moveE
	.align		8
        /*0068*/ 	.dword	_ZN40_INTERNAL_827d3aa4_4_k_cu_2ef9ac71_361494cute7productE
	.align		8
        /*0070*/ 	.dword	_ZN40_INTERNAL_827d3aa4_4_k_cu_2ef9ac71_361494cute1_E
	.align		8
        /*0078*/ 	.dword	$str$25
	.align		8
        /*0080*/ 	.dword	$str$26
	.align		8
        /*0088*/ 	.dword	$str$27
	.align		8
        /*0090*/ 	.dword	$str$28


//--------------------- .text._ZN7cutlass13device_kernelINS_4gemm6kernel13GemmUniversalIN4cute5tupleIJiiiiEEENS1_10collective13CollectiveMmaINS1_35MainloopSm100TmaUmmaWarpSpecializedILi3ELi2ELi2ENS5_IJNS4_1CILi1EEESB_SB_EEEEENS5_IJNSA_ILi128EEENSA_ILi256EEESE_EEEaNS5_IJlSB_lEEEaNS5_IJSB_llEEENS4_8TiledMMAINS4_8MMA_AtomIJNS4_15SM100_MMA_S8_SSIaaiLi128ELi256ELNS4_4UMMA5MajorE0ELSN_1ELNSM_8SaturateE0EEEEEENS4_6LayoutISC_NS5_IJNSA_ILi0EEESS_SS_EEEEENS5_IJNS4_10UnderscoreESV_SV_EEEEENS4_13SM90_TMA_LOADENS4_14ComposedLayoutINS4_7SwizzleILi3ELi4ELi3EEENS4_18smem_ptr_flag_bitsILi8EEENSR_INS5_IJNSA_ILi8EEESE_EEENS5_IJSE_SB_EEEEEEEvNS4_8identityESY_NSZ_IS11_S13_NSR_INS5_IJSE_S14_EEENS5_IJSB_SE_EEEEEEEvS19_EENS_8epilogue10collective18CollectiveEpilogueINS1F_23Sm100TmaWarpSpecializedILi4ELi2ELi64ELb0ELb0EEEJSG_NS5_IJNSR_ISE_SB_EENSR_INSA_ILi64EEESB_EEEEEaSH_aSH_NS1F_6fusion15FusionCallbacksIS1J_NS1O_17LinearCombinationIaiaiLNS_15FloatRoundStyleE2EEESG_S1N_JEEENS4_5SM1004TMEM4LOAD26SM100_TMEM_LOAD_32dp32b64xESY_NSZ_INS10_ILi2ELi4ELi3EEES13_NSR_INS5_IJS14_S1L_EEENS5_IJS1L_SB_EEEEEEENS4_39AutoVectorizingCopyWithAssumedAlignmentILi128EEENS4_14SM90_TMA_STOREES22_S24_S24_EEEvvEEEEvNT_6ParamsE --------------------------
	.section	.text._ZN7cutlass13device_kernelINS_4gemm6kernel13GemmUniversalIN4cute5tupleIJiiiiEEENS1_10collective13CollectiveMmaINS1_35MainloopSm100TmaUmmaWarpSpecializedILi3ELi2ELi2ENS5_IJNS4_1CILi1EEESB_SB_EEEEENS5_IJNSA_ILi128EEENSA_ILi256EEESE_EEEaNS5_IJlSB_lEEEaNS5_IJSB_llEEENS4_8TiledMMAINS4_8MMA_AtomIJNS4_15SM100_MMA_S8_SSIaaiLi128ELi256ELNS4_4UMMA5MajorE0ELSN_1ELNSM_8SaturateE0EEEEEENS4_6LayoutISC_NS5_IJNSA_ILi0EEESS_SS_EEEEENS5_IJNS4_10UnderscoreESV_SV_EEEEENS4_13SM90_TMA_LOADENS4_14ComposedLayoutINS4_7SwizzleILi3ELi4ELi3EEENS4_18smem_ptr_flag_bitsILi8EEENSR_INS5_IJNSA_ILi8EEESE_EEENS5_IJSE_SB_EEEEEEEvNS4_8identityESY_NSZ_IS11_S13_NSR_INS5_IJSE_S14_EEENS5_IJSB_SE_EEEEEEEvS19_EENS_8epilogue10collective18CollectiveEpilogueINS1F_23Sm100TmaWarpSpecializedILi4ELi2ELi64ELb0ELb0EEEJSG_NS5_IJNSR_ISE_SB_EENSR_INSA_ILi64EEESB_EEEEEaSH_aSH_NS1F_6fusion15FusionCallbacksIS1J_NS1O_17LinearCombinationIaiaiLNS_15FloatRoundStyleE2EEESG_S1N_JEEENS4_5SM1004TMEM4LOAD26SM100_TMEM_LOAD_32dp32b64xESY_NSZ_INS10_ILi2ELi4ELi3EEES13_NSR_INS5_IJS14_S1L_EEENS5_IJS1L_SB_EEEEEEENS4_39AutoVectorizingCopyWithAssumedAlignmentILi128EEENS4_14SM90_TMA_STOREES22_S24_S24_EEEvvEEEEvNT_6ParamsE,"ax",@progbits
	.align	128
.text._ZN7cutlass13device_kernelINS_4gemm6kernel13GemmUniversalIN4cute5tupleIJiiiiEEENS1_10collective13CollectiveMmaINS1_35MainloopSm100TmaUmmaWarpSpecializedILi3ELi2ELi2ENS5_IJNS4_1CILi1EEESB_SB_EEEEENS5_IJNSA_ILi128EEENSA_ILi256EEESE_EEEaNS5_IJlSB_lEEEaNS5_IJSB_llEEENS4_8TiledMMAINS4_8MMA_AtomIJNS4_15SM100_MMA_S8_SSIaaiLi128ELi256ELNS4_4UMMA5MajorE0ELSN_1ELNSM_8SaturateE0EEEEEENS4_6LayoutISC_NS5_IJNSA_ILi0EEESS_SS_EEEEENS5_IJNS4_10UnderscoreESV_SV_EEEEENS4_13SM90_TMA_LOADENS4_14ComposedLayoutINS4_7SwizzleILi3ELi4ELi3EEENS4_18smem_ptr_flag_bitsILi8EEENSR_INS5_IJNSA_ILi8EEESE_EEENS5_IJSE_SB_EEEEEEEvNS4_8identityESY_NSZ_IS11_S13_NSR_INS5_IJSE_S14_EEENS5_IJSB_SE_EEEEEEEvS19_EENS_8epilogue10collective18CollectiveEpilogueINS1F_23Sm100TmaWarpSpecializedILi4ELi2ELi64ELb0ELb0EEEJSG_NS5_IJNSR_ISE_SB_EENSR_INSA_ILi64EEESB_EEEEEaSH_aSH_NS1F_6fusion15FusionCallbacksIS1J_NS1O_17LinearCombinationIaiaiLNS_15FloatRoundStyleE2EEESG_S1N_JEEENS4_5SM1004TMEM4LOAD26SM100_TMEM_LOAD_32dp32b64xESY_NSZ_INS10_ILi2ELi4ELi3EEES13_NSR_INS5_IJS14_S1L_EEENS5_IJS1L_SB_EEEEEEENS4_39AutoVectorizingCopyWithAssumedAlignmentILi128EEENS4_14SM90_TMA_STOREES22_S24_S24_EEEvvEEEEvNT_6ParamsE:
        .type           _ZN7cutlass13device_kernelINS_4gemm6kernel13GemmUniversalIN4cute5tupleIJiiiiEEENS1_10collective13CollectiveMmaINS1_35MainloopSm100TmaUmmaWarpSpecializedILi3ELi2ELi2ENS5_IJNS4_1CILi1EEESB_SB_EEEEENS5_IJNSA_ILi128EEENSA_ILi256EEESE_EEEaNS5_IJlSB_lEEEaNS5_IJSB_llEEENS4_8TiledMMAINS4_8MMA_AtomIJNS4_15SM100_MMA_S8_SSIaaiLi128ELi256ELNS4_4UMMA5MajorE0ELSN_1ELNSM_8SaturateE0EEEEEENS4_6LayoutISC_NS5_IJNSA_ILi0EEESS_SS_EEEEENS5_IJNS4_10UnderscoreESV_SV_EEEEENS4_13SM90_TMA_LOADENS4_14ComposedLayoutINS4_7SwizzleILi3ELi4ELi3EEENS4_18smem_ptr_flag_bitsILi8EEENSR_INS5_IJNSA_ILi8EEESE_EEENS5_IJSE_SB_EEEEEEEvNS4_8identityESY_NSZ_IS11_S13_NSR_INS5_IJSE_S14_EEENS5_IJSB_SE_EEEEEEEvS19_EENS_8epilogue10collective18CollectiveEpilogueINS1F_23Sm100TmaWarpSpecializedILi4ELi2ELi64ELb0ELb0EEEJSG_NS5_IJNSR_ISE_SB_EENSR_INSA_ILi64EEESB_EEEEEaSH_aSH_NS1F_6fusion15FusionCallbacksIS1J_NS1O_17LinearCombinationIaiaiLNS_15FloatRoundStyleE2EEESG_S1N_JEEENS4_5SM1004TMEM4LOAD26SM100_TMEM_LOAD_32dp32b64xESY_NSZ_INS10_ILi2ELi4ELi3EEES13_NSR_INS5_IJS14_S1L_EEENS5_IJS1L_SB_EEEEEEENS4_39AutoVectorizingCopyWithAssumedAlignmentILi128EEENS4_14SM90_TMA_STOREES22_S24_S24_EEEvvEEEEvNT_6ParamsE,@function
        .size           _ZN7cutlass13device_kernelINS_4gemm6kernel13GemmUniversalIN4cute5tupleIJiiiiEEENS1_10collective13CollectiveMmaINS1_35MainloopSm100TmaUmmaWarpSpecializedILi3ELi2ELi2ENS5_IJNS4_1CILi1EEESB_SB_EEEEENS5_IJNSA_ILi128EEENSA_ILi256EEESE_EEEaNS5_IJlSB_lEEEaNS5_IJSB_llEEENS4_8TiledMMAINS4_8MMA_AtomIJNS4_15SM100_MMA_S8_SSIaaiLi128ELi256ELNS4_4UMMA5MajorE0ELSN_1ELNSM_8SaturateE0EEEEEENS4_6LayoutISC_NS5_IJNSA_ILi0EEESS_SS_EEEEENS5_IJNS4_10UnderscoreESV_SV_EEEEENS4_13SM90_TMA_LOADENS4_14ComposedLayoutINS4_7SwizzleILi3ELi4ELi3EEENS4_18smem_ptr_flag_bitsILi8EEENSR_INS5_IJNSA_ILi8EEESE_EEENS5_IJSE_SB_EEEEEEEvNS4_8identityESY_NSZ_IS11_S13_NSR_INS5_IJSE_S14_EEENS5_IJSB_SE_EEEEEEEvS19_EENS_8epilogue10collective18CollectiveEpilogueINS1F_23Sm100TmaWarpSpecializedILi4ELi2ELi64ELb0ELb0EEEJSG_NS5_IJNSR_ISE_SB_EENSR_INSA_ILi64EEESB_EEEEEaSH_aSH_NS1F_6fusion15FusionCallbacksIS1J_NS1O_17LinearCombinationIaiaiLNS_15FloatRoundStyleE2EEESG_S1N_JEEENS4_5SM1004TMEM4LOAD26SM100_TMEM_LOAD_32dp32b64xESY_NSZ_INS10_ILi2ELi4ELi3EEES13_NSR_INS5_IJS14_S1L_EEENS5_IJS1L_SB_EEEEEEENS4_39AutoVectorizingCopyWithAssumedAlignmentILi128EEENS4_14SM90_TMA_STOREES22_S24_S24_EEEvvEEEEvNT_6ParamsE,(.L_x_161 - _ZN7cutlass13device_kernelINS_4gemm6kernel13GemmUniversalIN4cute5tupleIJiiiiEEENS1_10collective13CollectiveMmaINS1_35MainloopSm100TmaUmmaWarpSpecializedILi3ELi2ELi2ENS5_IJNS4_1CILi1EEESB_SB_EEEEENS5_IJNSA_ILi128EEENSA_ILi256EEESE_EEEaNS5_IJlSB_lEEEaNS5_IJSB_llEEENS4_8TiledMMAINS4_8MMA_AtomIJNS4_15SM100_MMA_S8_SSIaaiLi128ELi256ELNS4_4UMMA5MajorE0ELSN_1ELNSM_8SaturateE0EEEEEENS4_6LayoutISC_NS5_IJNSA_ILi0EEESS_SS_EEEEENS5_IJNS4_10UnderscoreESV_SV_EEEEENS4_13SM90_TMA_LOADENS4_14ComposedLayoutINS4_7SwizzleILi3ELi4ELi3EEENS4_18smem_ptr_flag_bitsILi8EEENSR_INS5_IJNSA_ILi8EEESE_EEENS5_IJSE_SB_EEEEEEEvNS4_8identityESY_NSZ_IS11_S13_NSR_INS5_IJSE_S14_EEENS5_IJSB_SE_EEEEEEEvS19_EENS_8epilogue10collective18CollectiveEpilogueINS1F_23Sm100TmaWarpSpecializedILi4ELi2ELi64ELb0ELb0EEEJSG_NS5_IJNSR_ISE_SB_EENSR_INSA_ILi64EEESB_EEEEEaSH_aSH_NS1F_6fusion15FusionCallbacksIS1J_NS1O_17LinearCombinationIaiaiLNS_15FloatRoundStyleE2EEESG_S1N_JEEENS4_5SM1004TMEM4LOAD26SM100_TMEM_LOAD_32dp32b64xESY_NSZ_INS10_ILi2ELi4ELi3EEES13_NSR_INS5_IJS14_S1L_EEENS5_IJS1L_SB_EEEEEEENS4_39AutoVectorizingCopyWithAssumedAlignmentILi128EEENS4_14SM90_TMA_STOREES22_S24_S24_EEEvvEEEEvNT_6ParamsE)
        .other          _ZN7cutlass13device_kernelINS_4gemm6kernel13GemmUniversalIN4cute5tupleIJiiiiEEENS1_10collective13CollectiveMmaINS1_35MainloopSm100TmaUmmaWarpSpecializedILi3ELi2ELi2ENS5_IJNS4_1CILi1EEESB_SB_EEEEENS5_IJNSA_ILi128EEENSA_ILi256EEESE_EEEaNS5_IJlSB_lEEEaNS5_IJSB_llEEENS4_8TiledMMAINS4_8MMA_AtomIJNS4_15SM100_MMA_S8_SSIaaiLi128ELi256ELNS4_4UMMA5MajorE0ELSN_1ELNSM_8SaturateE0EEEEEENS4_6LayoutISC_NS5_IJNSA_ILi0EEESS_SS_EEEEENS5_IJNS4_10UnderscoreESV_SV_EEEEENS4_13SM90_TMA_LOADENS4_14ComposedLayoutINS4_7SwizzleILi3ELi4ELi3EEENS4_18smem_ptr_flag_bitsILi8EEENSR_INS5_IJNSA_ILi8EEESE_EEENS5_IJSE_SB_EEEEEEEvNS4_8identityESY_NSZ_IS11_S13_NSR_INS5_IJSE_S14_EEENS5_IJSB_SE_EEEEEEEvS19_EENS_8epilogue10collective18CollectiveEpilogueINS1F_23Sm100TmaWarpSpecializedILi4ELi2ELi64ELb0ELb0EEEJSG_NS5_IJNSR_ISE_SB_EENSR_INSA_ILi64EEESB_EEEEEaSH_aSH_NS1F_6fusion15FusionCallbacksIS1J_NS1O_17LinearCombinationIaiaiLNS_15FloatRoundStyleE2EEESG_S1N_JEEENS4_5SM1004TMEM4LOAD26SM100_TMEM_LOAD_32dp32b64xESY_NSZ_INS10_ILi2ELi4ELi3EEES13_NSR_INS5_IJS14_S1L_EEENS5_IJS1L_SB_EEEEEEENS4_39AutoVectorizingCopyWithAssumedAlignmentILi128EEENS4_14SM90_TMA_STOREES22_S24_S24_EEEvvEEEEvNT_6ParamsE,@"STO_CUDA_ENTRY STV_DEFAULT"
_ZN7cutlass13device_kernelINS_4gemm6kernel13GemmUniversalIN4cute5tupleIJiiiiEEENS1_10collective13CollectiveMmaINS1_35MainloopSm100TmaUmmaWarpSpecializedILi3ELi2ELi2ENS5_IJNS4_1CILi1EEESB_SB_EEEEENS5_IJNSA_ILi128EEENSA_ILi256EEESE_EEEaNS5_IJlSB_lEEEaNS5_IJSB_llEEENS4_8TiledMMAINS4_8MMA_AtomIJNS4_15SM100_MMA_S8_SSIaaiLi128ELi256ELNS4_4UMMA5MajorE0ELSN_1ELNSM_8SaturateE0EEEEEENS4_6LayoutISC_NS5_IJNSA_ILi0EEESS_SS_EEEEENS5_IJNS4_10UnderscoreESV_SV_EEEEENS4_13SM90_TMA_LOADENS4_14ComposedLayoutINS4_7SwizzleILi3ELi4ELi3EEENS4_18smem_ptr_flag_bitsILi8EEENSR_INS5_IJNSA_ILi8EEESE_EEENS5_IJSE_SB_EEEEEEEvNS4_8identityESY_NSZ_IS11_S13_NSR_INS5_IJSE_S14_EEENS5_IJSB_SE_EEEEEEEvS19_EENS_8epilogue10collective18CollectiveEpilogueINS1F_23Sm100TmaWarpSpecializedILi4ELi2ELi64ELb0ELb0EEEJSG_NS5_IJNSR_ISE_SB_EENSR_INSA_ILi64EEESB_EEEEEaSH_aSH_NS1F_6fusion15FusionCallbacksIS1J_NS1O_17LinearCombinationIaiaiLNS_15FloatRoundStyleE2EEESG_S1N_JEEENS4_5SM1004TMEM4LOAD26SM100_TMEM_LOAD_32dp32b64xESY_NSZ_INS10_ILi2ELi4ELi3EEES13_NSR_INS5_IJS14_S1L_EEENS5_IJS1L_SB_EEEEEEENS4_39AutoVectorizingCopyWithAssumedAlignmentILi128EEENS4_14SM90_TMA_STOREES22_S24_S24_EEEvvEEEEvNT_6ParamsE:
[----:B------:R-:W1:Y:S01]  /*0000*/  LDC R1, c[0x0][0x37c] ;  /* 0x0000df00ff017b82 */ /* 0x000e620000000800 */
[----:B------:R-:W2:Y:S01]  /*0010*/  S2R R167, SR_TID.X ;  /* 0x0000000000a77919 */ /* 0x000ea20000002100 */
[----:B------:R-:W3:Y:S01]  /*0020*/  LDCU.64 UR4, c[0x0][0x890] ;  /* 0x00011200ff0477ac */ /* 0x000ee20008000a00 */
[----:B------:R-:W-:Y:S02]  /*0030*/  PRMT R151, RZ, 0x7610, R151 ;  /* 0x00007610ff977816 */ /* 0x000fe40000000097 */
[----:B------:R-:W-:Y:S01]  /*0040*/  ELECT P5, URZ, PT ;  /* 0x0000000000ff782f */ /* 0x000fe200038a0000 */
[----:B------:R-:W4:Y:S01]  /*0050*/  LDCU.64 UR46, c[0x0][0x358] ;  /* 0x00006b00ff2e77ac */ /* 0x000f220008000a00 */
[----:B---3--:R-:W-:-:S04]  /*0060*/  UISETP.NE.U32.AND UP0, UPT, UR4, URZ, UPT ;  /* 0x000000ff0400728c */ /* 0x008fc8000bf05070 */
[----:B------:R-:W-:Y:S01]  /*0070*/  UISETP.NE.AND.EX UP0, UPT, UR5, URZ, UPT, UP0 ;  /* 0x000000ff0500728c */ /* 0x000fe2000bf05300 */
[----:B--2---:R-:W-:-:S05]  /*0080*/  SHF.R.U32.HI R154, RZ, 0x5, R167 ;  /* 0x00000005ff9a7819 */ /* 0x004fca00000116a7 */
[----:B------:R-:W2:Y:S02]  /*0090*/  SHFL.IDX PT, R0, R154, RZ, 0x1f ;  /* 0x00001fff9a007589 */ /* 0x000ea400000e0000 */
[----:B--2---:R-:W-:Y:S01]  /*00a0*/  R2UR UR8, R0 ;  /* 0x00000000000872ca */ /* 0x004fe200000e0000 */
[----:B-1--4-:R-:W-:-:S14]  /*00b0*/  BRA.U UP0, `(.L_x_0) ;  /* 0x00000001002c7547 */ /* 0x012fdc000b800000 */
[----:B------:R-:W1:Y:S02]  /*00c0*/  LDCU.64 UR6, c[0x0][0x888] ;  /* 0x00011100ff0677ac */ /* 0x000e640008000a00 */
[----:B-1----:R-:W-:-:S04]  /*00d0*/  UISETP.NE.U32.AND UP0, UPT, UR6, URZ, UPT ;  /* 0x000000ff0600728c */ /* 0x002fc8000bf05070 */
[----:B------:R-:W-:-:S09]  /*00e0*/  UISETP.NE.AND.EX UP0, UPT, UR7, URZ, UPT, UP0 ;  /* 0x000000ff0700728c */ /* 0x000fd2000bf05300 */
[----:B------:R-:W-:Y:S05]  /*00f0*/  BRA.U !UP0, `(.L_x_1) ;  /* 0x0000000108107547 */ /* 0x000fea000b800000 */
[----:B------:R-:W1:Y:S02]  /*0100*/  LDC.64 R82, c[0x0][0x888] ;  /* 0x00022200ff527b82 */ /* 0x000e640000000a00 */
[----:B-1----:R1:W5:Y:S01]  /*0110*/  LDG.E R82, desc[UR46][R82.64] ;  /* 0x0000002e52527981 */ /* 0x002362000c1e1900 */
[----:B------:R-:W-:Y:S01]  /*0120*/  HFMA2 R151, -RZ, RZ, 0, 5.9604644775390625e-08 ;  /* 0x00000001ff977431 */ /* 0x000fe200000001ff */
[----:B------:R-:W-:Y:S05]  /*0130*/  BRA `(.L_x_0) ;  /* 0x00000000000c7947 */ /* 0x000fea0003800000 */
.L_x_1:
[----:B------:R-:W1:Y:S01]  /*0140*/  LDCU UR6, c[0x0][0x880] ;  /* 0x00011000ff0677ac */ /* 0x000e620008000800 */
[----:B------:R-:W-:Y:S01]  /*0150*/  HFMA2 R151, -RZ, RZ, 0, 5.9604644775390625e-08 ;  /* 0x00000001ff977431 */ /* 0x000fe200000001ff */
[----:B-1----:R-:W-:-:S07]  /*0160*/  MOV R82, UR6 ;  /* 0x0000000600527c02 */ /* 0x002fce0008000f00 */
.L_x_0:
[----:B------:R-:W2:Y:S02]  /*0170*/  LDCU.64 UR6, c[0x0][0x8b0] ;  /* 0x00011600ff0677ac */ /* 0x000ea40008000a00 */
[----:B--2---:R-:W-:-:S04]  /*0180*/  UISETP.NE.U32.AND UP0, UPT, UR6, URZ, UPT ;  /* 0x000000ff0600728c */ /* 0x004fc8000bf05070 */
[----:B------:R-:W-:-:S09]  /*0190*/  UISETP.NE.AND.EX UP0, UPT, UR7, URZ, UPT, UP0 ;  /* 0x000000ff0700728c */ /* 0x000fd2000bf05300 */
[----:B------:R-:W-:Y:S05]  /*01a0*/  BRA.U UP0, `(.L_x_2) ;  /* 0x0000000100247547 */ /* 0x000fea000b800000 */
[----:B------:R-:W2:Y:S02]  /*01b0*/  LDCU.64 UR6, c[0x0][0x8a8] ;  /* 0x00011500ff0677ac */ /* 0x000ea40008000a00 */
[----:B--2---:R-:W-:-:S04]  /*01c0*/  UISETP.NE.U32.AND UP0, UPT, UR6, URZ, UPT ;  /* 0x000000ff0600728c */ /* 0x004fc8000bf05070 */
[----:B------:R-:W-:-:S09]  /*01d0*/  UISETP.NE.AND.EX UP0, UPT, UR7, URZ, UPT, UP0 ;  /* 0x000000ff0700728c */ /* 0x000fd2000bf05300 */
[----:B------:R-:W-:Y:S05]  /*01e0*/  BRA.U !UP0, `(.L_x_3) ;  /* 0x00000001080c7547 */ /* 0x000fea000b800000 */
[----:B------:R-:W2:Y:S02]  /*01f0*/  LDC.64 R78, c[0x0][0x8a8] ;  /* 0x00022a00ff4e7b82 */ /* 0x000ea40000000a00 */
[----:B--2---:R2:W5:Y:S01]  /*0200*/  LDG.E R78, desc[UR46][R78.64] ;  /* 0x0000002e4e4e7981 */ /* 0x004562000c1e1900 */
[----:B------:R-:W-:Y:S05]  /*0210*/  BRA `(.L_x_2) ;  /* 0x0000000000087947 */ /* 0x000fea0003800000 */
.L_x_3:
[----:B------:R-:W2:Y:S02]  /*0220*/  LDCU UR6, c[0x0][0x8a0] ;  /* 0x00011400ff0677ac */ /* 0x000ea40008000800 */
[----:B--2---:R-:W-:Y:S02]  /*0230*/  MOV R78, UR6 ;  /* 0x00000006004e7c02 */ /* 0x004fe40008000f00 */
.L_x_2:
[----:B------:R-:W-:Y:S01]  /*0240*/  IMAD.U32 R0, RZ, RZ, UR8 ;  /* 0x00000008ff007e24 */ /* 0x000fe2000f8e00ff */
[----:B------:R-:W-:Y:S04]  /*0250*/  BSSY.RECONVERGENT B0, `(.L_x_4) ;  /* 0x000000c000007945 */ /* 0x000fe80003800200 */
[C---:B------:R-:W-:Y:S02]  /*0260*/  ISETP.NE.OR P1, PT, R0.reuse, 0x1, !P5 ;  /* 0x000000010000780c */ /* 0x040fe40006f25670 */
[----:B------:R-:W-:-:S11]  /*0270*/  ISETP.NE.OR P0, PT, R0, 0x3, !P5 ;  /* 0x000000030000780c */ /* 0x000fd60006f05670 */
[----:B------:R-:W-:Y:S05]  /*0280*/  @P1 BRA `(.L_x_5) ;  /* 0x0000000000201947 */ /* 0x000fea0003800000 */
[----:B------:R-:W3:Y:S02]  /*0290*/  LDCU.64 UR6, c[0x0][0x348] ;  /* 0x00006900ff0677ac */ /* 0x000ee40008000a00 */
[----:B---3--:R-:W-:Y:S02]  /*02a0*/  UIADD3 UR10, UP1, UPT, UR6, 0x80, URZ ;  /* 0x00000080060a7890 */ /* 0x008fe4000ff3e0ff */
[----:B------:R-:W-:Y:S02]  /*02b0*/  UIADD3 UR6, UP0, UPT, UR6, 0x180, URZ ;  /* 0x0000018006067890 */ /* 0x000fe4000ff1e0ff */
[----:B------:R-:W-:Y:S02]  /*02c0*/  UIADD3.X UR11, UPT, UPT, URZ, UR7, URZ, UP1, !UPT ;  /* 0x00000007ff0b7290 */ /* 0x000fe40008ffe4ff */
[----:B------:R-:W-:-:S07]  /*02d0*/  UIADD3.X UR7, UPT, UPT, URZ, UR7, URZ, UP0, !UPT ;  /* 0x00000007ff077290 */ /* 0x000fce00087fe4ff */
[----:B------:R3:W-:Y:S02]  /*02e0*/  UTMACCTL.PF [UR10] ;  /* 0x000000000a0079b9 */ /* 0x0007e40008040000 */
[----:B------:R3:W-:Y:S02]  /*02f0*/  UTMACCTL.PF [UR6] ;  /* 0x00000000060079b9 */ /* 0x0007e40008040000 */
[----:B---3--:R-:W-:Y:S01]  /*0300*/  NOP ;  /* 0x0000000000007918 */ /* 0x008fe20000000000 */
.L_x_5:
[----:B------:R-:W-:Y:S05]  /*0310*/  BSYNC.RECONVERGENT B0 ;  /* 0x0000000000007941 */ /* 0x000fea0003800200 */
.L_x_4:
[----:B------:R-:W-:Y:S04]  /*0320*/  BSSY.RECONVERGENT B0, `(.L_x_6) ;  /* 0x000000a000007945 */ /* 0x000fe80003800200 */
        /* <DEDUP_REMOVED lines=9> */
.L_x_7:
[----:B------:R-:W-:Y:S05]  /*03c0*/  BSYNC.RECONVERGENT B0 ;  /* 0x0000000000007941 */ /* 0x000fea0003800200 */
.L_x_6:
[----:B------:R-:W3:Y:S01]  /*03d0*/  LDCU.64 UR6, c[0x0][0x888] ;  /* 0x00011100ff0677ac */ /* 0x000ee20008000a00 */
[----:B------:R-:W-:Y:S02]  /*03e0*/  UISETP.EQ.U32.AND UP1, UPT, UR4, URZ, UPT ;  /* 0x000000ff0400728c */ /* 0x000fe4000bf22070 */
[----:B------:R-:W-:Y:S02]  /*03f0*/  UPLOP3.LUT UP2, UPT, UPT, UPT, UPT, 0x80, 0x8 ;  /* 0x000000000008789c */ /* 0x000fe40003f4f070 */
[----:B---3--:R-:W-:-:S04]  /*0400*/  UISETP.NE.U32.AND UP0, UPT, UR6, URZ, UPT ;  /* 0x000000ff0600728c */ /* 0x008fc8000bf05070 */
[----:B------:R-:W-:-:S04]  /*0410*/  UISETP.NE.AND.EX UP0, UPT, UR7, URZ, UPT, UP0 ;  /* 0x000000ff0700728c */ /* 0x000fc8000bf05300 */
[----:B------:R-:W-:-:S04]  /*0420*/  UISETP.EQ.OR.EX UP3, UPT, UR5, URZ, !UP0, UP1 ;  /* 0x000000ff0500728c */ /* 0x000fc8000c762710 */
[----:B------:R-:W-:-:S05]  /*0430*/  UP2UR UR50, UPR, URZ, 0x8 ;  /* 0x00000008ff327883 */ /* 0x000fca0008000000 */
[----:B------:R-:W-:Y:S07]  /*0440*/  BRA.U !UP3, `(.L_x_8) ;  /* 0x000000010b207547 */ /* 0x000fee000b800000 */
[----:B-----5:R-:W-:Y:S01]  /*0450*/  R2UR UR6, R82 ;  /* 0x00000000520672ca */ /* 0x020fe200000e0000 */
[----:B------:R-:W-:Y:S02]  /*0460*/  UISETP.NE.U32.AND UP2, UPT, UR4, URZ, UPT ;  /* 0x000000ff0400728c */ /* 0x000fe4000bf45070 */
[----:B------:R-:W-:Y:S02]  /*0470*/  USEL UR4, URZ, 0xffffffff, UP0 ;  /* 0xffffffffff047887 */ /* 0x000fe40008000000 */
[----:B------:R-:W-:-:S08]  /*0480*/  UISETP.NE.AND.EX UP2, UPT, UR5, URZ, UPT, UP2 ;  /* 0x000000ff0500728c */ /* 0x000fd0000bf45320 */
[----:B------:R-:W-:-:S04]  /*0490*/  UISETP.NE.AND UP1, UPT, UR6, URZ, UPT ;  /* 0x000000ff0600728c */ /* 0x000fc8000bf25270 */
[----:B------:R-:W-:-:S04]  /*04a0*/  @!UP2 USEL UR4, URZ, 0xffffffff, UP1 ;  /* 0xffffffffff04a887 */ /* 0x000fc80008800000 */
[----:B------:R-:W-:-:S04]  /*04b0*/  ULOP3.LUT UR4, UR4, 0x1, URZ, 0xc0, !UPT ;  /* 0x0000000104047892 */ /* 0x000fc8000f8ec0ff */
[----:B------:R-:W-:-:S11]  /*04c0*/  UISETP.NE.U32.AND UP2, UPT, UR4, 0x1, UPT ;  /* 0x000000010400788c */ /* 0x000fd6000bf45070 */
.L_x_8:
[----:B------:R-:W3:Y:S01]  /*04d0*/  SHFL.IDX PT, R2, R154, RZ, 0x1f ;  /* 0x00001fff9a027589 */ /* 0x000ee200000e0000 */
[----:B------:R-:W-:-:S04]  /*04e0*/  UISETP.NE.AND UP1, UPT, UR8, 0x2, UPT ;  /* 0x000000020800788c */ /* 0x000fc8000bf25270 */
[----:B------:R-:W-:Y:S01]  /*04f0*/  USEL UR6, URZ, 0x1, UP1 ;  /* 0x00000001ff067887 */ /* 0x000fe20008800000 */
[----:B---3--:R-:W-:-:S13]  /*0500*/  ISETP.NE.AND P0, PT, R2, RZ, PT ;  /* 0x000000ff0200720c */ /* 0x008fda0003f05270 */
[----:B------:R-:W-:Y:S05]  /*0510*/  @P0 BRA `(.L_x_9) ;  /* 0x0000000000400947 */ /* 0x000fea0003800000 */
[----:B------:R-:W3:Y:S01]  /*0520*/  S2UR UR5, SR_CgaCtaId ;  /* 0x00000000000579c3 */ /* 0x000ee20000008800 */
[----:B------:R-:W-:Y:S01]  /*0530*/  UMOV UR7, 0x400 ;  /* 0x0000040000077882 */ /* 0x000fe20000000000 */
[----:B------:R-:W-:Y:S01]  /*0540*/  UMOV UR4, 0x1 ;  /* 0x0000000100047882 */ /* 0x000fe20000000000 */
[----:B------:R-:W-:Y:S01]  /*0550*/  ELECT P0, URZ, PT ;  /* 0x0000000000ff782f */ /* 0x000fe20003800000 */
[----:B------:R-:W-:-:S04]  /*0560*/  UIADD3 UR10, UPT, UPT, -UR4, 0x100000, URZ ;  /* 0x00100000040a7890 */ /* 0x000fc8000fffe1ff */
[----:B------:R-:W-:Y:S02]  /*0570*/  USHF.L.U32 UR11, UR10, 0xb, URZ ;  /* 0x0000000b0a0b7899 */ /* 0x000fe400080006ff */
[----:B------:R-:W-:Y:S02]  /*0580*/  USHF.L.U32 UR10, UR10, 0x1, URZ ;  /* 0x000000010a0a7899 */ /* 0x000fe400080006ff */
[----:B---3--:R-:W-:Y:S01]  /*0590*/  ULEA UR5, UR5, UR7, 0x18 ;  /* 0x0000000705057291 */ /* 0x008fe2000f8ec0ff */
[----:B------:R-:W3:Y:S11]  /*05a0*/  FENCE.VIEW.ASYNC.S ;  /* 0x00000000000073c6 */ /* 0x000ef60000000000 */
[----:B---3--:R3:W4:Y:S01]  /*05b0*/  SYNCS.EXCH.64 URZ, [UR5], UR10 ;  /* 0x0000000a05ff75b2 */ /* 0x0087220008000100 */
[----:B------:R3:W1:Y:S01]  /*05c0*/  SYNCS.EXCH.64 URZ, [UR5+0x18], UR10 ;  /* 0x0000180a05ff75b2 */ /* 0x0006620008000100 */
[----:B------:R3:W1:Y:S01]  /*05d0*/  SYNCS.EXCH.64 URZ, [UR5+0x8], UR10 ;  /* 0x0000080a05ff75b2 */ /* 0x0006620008000100 */
[----:B------:R3:W1:Y:S01]  /*05e0*/  SYNCS.EXCH.64 URZ, [UR5+0x20], UR10 ;  /* 0x0000200a05ff75b2 */ /* 0x0006620008000100 */
[----:B------:R3:W1:Y:S01]  /*05f0*/  SYNCS.EXCH.64 URZ, [UR5+0x10], UR10 ;  /* 0x0000100a05ff75b2 */ /* 0x0006620008000100 */
[----:B------:R3:W1:Y:S01]  /*0600*/  SYNCS.EXCH.64 URZ, [UR5+0x28], UR10 ;  /* 0x0000280a05ff75b2 */ /* 0x0006620008000100 */
[----:B------:R-:W-:Y:S01]  /*0610*/  NOP ;  /* 0x0000000000007918 */ /* 0x000fe20000000000 */
.L_x_9:
[----:B------:R-:W2:Y:S01]  /*0620*/  SHFL.IDX PT, R2, R154, RZ, 0x1f ;  /* 0x00001fff9a027589 */ /* 0x000ea200000e0000 */
[----:B------:R-:W-:Y:S01]  /*0630*/  NOP ;  /* 0x0000000000007918 */ /* 0x000fe20000000000 */
[----:B--2---:R-:W-:-:S13]  /*0640*/  ISETP.NE.AND P0, PT, R2, 0x1, PT ;  /* 0x000000010200780c */ /* 0x004fda0003f05270 */
[----:B------:R-:W-:Y:S05]  /*0650*/  @P0 BRA `(.L_x_10) ;  /* 0x0000000000580947 */ /* 0x000fea0003800000 */
[----:B------:R-:W2:Y:S01]  /*0660*/  S2UR UR7, SR_CgaCtaId ;  /* 0x00000000000779c3 */ /* 0x000ea20000008800 */
[----:B------:R-:W-:Y:S01]  /*0670*/  UMOV UR9, 0x400 ;  /* 0x0000040000097882 */ /* 0x000fe20000000000 */
[----:B---3--:R-:W-:Y:S01]  /*0680*/  UMOV UR5, 0x20 ;  /* 0x0000002000057882 */ /* 0x008fe20000000000 */
[----:B------:R-:W-:Y:S01]  /*0690*/  UMOV UR4, 0x80 ;  /* 0x0000008000047882 */ /* 0x000fe20000000000 */
[----:B------:R-:W-:-:S04]  /*06a0*/  UIADD3 UR10, UPT, UPT, -UR5, 0x100000, URZ ;  /* 0x00100000050a7890 */ /* 0x000fc8000fffe1ff */
[----:B------:R-:W-:Y:S02]  /*06b0*/  USHF.L.U32 UR11, UR10, 0xb, URZ ;  /* 0x0000000b0a0b7899 */ /* 0x000fe400080006ff */
[----:B------:R-:W-:Y:S02]  /*06c0*/  USHF.L.U32 UR10, UR10, 0x1, URZ ;  /* 0x000000010a0a7899 */ /* 0x000fe400080006ff */
[----:B------:R-:W-:-:S04]  /*06d0*/  UIADD3 UR4, UPT, UPT, -UR4, 0x100000, URZ ;  /* 0x0010000004047890 */ /* 0x000fc8000fffe1ff */
[----:B------:R-:W-:Y:S02]  /*06e0*/  USHF.L.U32 UR5, UR4, 0xb, URZ ;  /* 0x0000000b04057899 */ /* 0x000fe400080006ff */
[----:B------:R-:W-:Y:S01]  /*06f0*/  USHF.L.U32 UR4, UR4, 0x1, URZ ;  /* 0x0000000104047899 */ /* 0x000fe200080006ff */
[----:B------:R-:W-:Y:S01]  /*0700*/  ELECT P0, URZ, PT ;  /* 0x0000000000ff782f */ /* 0x000fe20003800000 */
[----:B--2---:R-:W-:Y:S01]  /*0710*/  ULEA UR7, UR7, UR9, 0x18 ;  /* 0x0000000907077291 */ /* 0x004fe2000f8ec0ff */
[----:B------:R-:W2:Y:S11]  /*0720*/  FENCE.VIEW.ASYNC.S ;  /* 0x00000000000073c6 */ /* 0x000eb60000000000 */
[----:B--2---:R2:W3:Y:S01]  /*0730*/  SYNCS.EXCH.64 URZ, [UR7+0x30], UR10 ;  /* 0x0000300a07ff75b2 */ /* 0x0044e20008000100 */
[----:B------:R2:W1:Y:S01]  /*0740*/  SYNCS.EXCH.64 URZ, [UR7+0x50], UR4 ;  /* 0x0000500407ff75b2 */ /* 0x0004620008000100 */
[----:B------:R2:W1:Y:S01]  /*0750*/  SYNCS.EXCH.64 URZ, [UR7+0x38], UR10 ;  /* 0x0000380a07ff75b2 */ /* 0x0004620008000100 */
[----:B------:R2:W1:Y:S01]  /*0760*/  SYNCS.EXCH.64 URZ, [UR7+0x58], UR4 ;  /* 0x0000580407ff75b2 */ /* 0x0004620008000100 */
[----:B------:R2:W1:Y:S01]  /*0770*/  SYNCS.EXCH.64 URZ, [UR7+0x40], UR10 ;  /* 0x0000400a07ff75b2 */ /* 0x0004620008000100 */
[----:B------:R2:W1:Y:S01]  /*0780*/  SYNCS.EXCH.64 URZ, [UR7+0x60], UR4 ;  /* 0x0000600407ff75b2 */ /* 0x0004620008000100 */
[----:B------:R2:W1:Y:S01]  /*0790*/  SYNCS.EXCH.64 URZ, [UR7+0x48], UR10 ;  /* 0x0000480a07ff75b2 */ /* 0x0004620008000100 */
[----:B------:R2:W1:Y:S01]  /*07a0*/  SYNCS.EXCH.64 URZ, [UR7+0x68], UR4 ;  /* 0x0000680407ff75b2 */ /* 0x0004620008000100 */
[----:B------:R-:W-:Y:S01]  /*07b0*/  NOP ;  /* 0x0000000000007918 */ /* 0x000fe20000000000 */
.L_x_10:
[----:B------:R-:W4:Y:S01]  /*07c0*/  SHFL.IDX PT, R2, R154, RZ, 0x1f ;  /* 0x00001fff9a027589 */ /* 0x000f2200000e0000 */
[----:B------:R-:W-:Y:S01]  /*07d0*/  NOP ;  /* 0x0000000000007918 */ /* 0x000fe20000000000 */
[----:B----4-:R-:W-:-:S13]  /*07e0*/  ISETP.NE.AND P0, PT, R2, 0x3, PT ;  /* 0x000000030200780c */ /* 0x010fda0003f05270 */
[----:B------:R-:W-:Y:S05]  /*07f0*/  @P0 BRA `(.L_x_11) ;  /* 0x0000000000300947 */ /* 0x000fea0003800000 */
[----:B--23--:R-:W2:Y:S01]  /*0800*/  S2UR UR5, SR_CgaCtaId ;  /* 0x00000000000579c3 */ /* 0x00cea20000008800 */
[----:B------:R-:W-:Y:S01]  /*0810*/  UMOV UR7, 0x400 ;  /* 0x0000040000077882 */ /* 0x000fe20000000000 */
[----:B------:R-:W-:Y:S01]  /*0820*/  UMOV UR4, 0x20 ;  /* 0x0000002000047882 */ /* 0x000fe20000000000 */
[----:B------:R-:W-:Y:S01]  /*0830*/  ELECT P0, URZ, PT ;  /* 0x0000000000ff782f */ /* 0x000fe20003800000 */
[----:B------:R-:W-:-:S04]  /*0840*/  UIADD3 UR10, UPT, UPT, -UR4, 0x100000, URZ ;  /* 0x00100000040a7890 */ /* 0x000fc8000fffe1ff */
[----:B------:R-:W-:Y:S02]  /*0850*/  USHF.L.U32 UR11, UR10, 0xb, URZ ;  /* 0x0000000b0a0b7899 */ /* 0x000fe400080006ff */
[----:B------:R-:W-:Y:S02]  /*0860*/  USHF.L.U32 UR10, UR10, 0x1, URZ ;  /* 0x000000010a0a7899 */ /* 0x000fe400080006ff */
[----:B--2---:R-:W-:Y:S01]  /*0870*/  ULEA UR5, UR5, UR7, 0x18 ;  /* 0x0000000705057291 */ /* 0x004fe2000f8ec0ff */
[----:B------:R-:W2:Y:S11]  /*0880*/  FENCE.VIEW.ASYNC.S ;  /* 0x00000000000073c6 */ /* 0x000eb60000000000 */
[----:B--2---:R4:W2:Y:S01]  /*0890*/  SYNCS.EXCH.64 URZ, [UR5+0x70], UR10 ;  /* 0x0000700a05ff75b2 */ /* 0x0048a20008000100 */
[----:B------:R4:W3:Y:S02]  /*08a0*/  SYNCS.EXCH.64 URZ, [UR5+0x78], UR10 ;  /* 0x0000780a05ff75b2 */ /* 0x0008e40008000100 */
[----:B----4-:R-:W-:Y:S01]  /*08b0*/  NOP ;  /* 0x0000000000007918 */ /* 0x010fe20000000000 */
.L_x_11:
[----:B------:R-:W4:Y:S01]  /*08c0*/  SHFL.IDX PT, R2, R154, RZ, 0x1f ;  /* 0x00001fff9a027589 */ /* 0x000f2200000e0000 */
[----:B------:R-:W-:Y:S01]  /*08d0*/  NOP ;  /* 0x0000000000007918 */ /* 0x000fe20000000000 */
[----:B----4-:R-:W-:-:S13]  /*08e0*/  ISETP.NE.AND P0, PT, R2, 0x4, PT ;  /* 0x000000040200780c */ /* 0x010fda0003f05270 */
[----:B------:R-:W-:Y:S05]  /*08f0*/  @P0 BRA `(.L_x_12) ;  /* 0x00000000004c0947 */ /* 0x000fea0003800000 */
[----:B--23--:R-:W2:Y:S01]  /*0900*/  S2UR UR5, SR_CgaCtaId ;  /* 0x00000000000579c3 */ /* 0x00cea20000008800 */
[----:B------:R-:W-:Y:S01]  /*0910*/  UMOV UR9, 0x100 ;  /* 0x0000010000097882 */ /* 0x000fe20000000000 */
[----:B------:R-:W-:Y:S01]  /*0920*/  UMOV UR7, 0x400 ;  /* 0x0000040000077882 */ /* 0x000fe20000000000 */
[----:B------:R-:W-:Y:S01]  /*0930*/  USEL UR9, UR9, 0xe0, UP2 ;  /* 0x000000e009097887 */ /* 0x000fe20009000000 */
[----:B------:R-:W-:Y:S01]  /*0940*/  UMOV UR4, 0x1 ;  /* 0x0000000100047882 */ /* 0x000fe20000000000 */
[----:B------:R-:W-:Y:S01]  /*0950*/  ELECT P0, URZ, PT ;  /* 0x0000000000ff782f */ /* 0x000fe20003800000 */
[----:B------:R-:W-:-:S04]  /*0960*/  UIADD3 UR10, UPT, UPT, -UR4, 0x100000, URZ ;  /* 0x00100000040a7890 */ /* 0x000fc8000fffe1ff */
[----:B------:R-:W-:Y:S02]  /*0970*/  USHF.L.U32 UR11, UR10, 0xb, URZ ;  /* 0x0000000b0a0b7899 */ /* 0x000fe400080006ff */
[----:B------:R-:W-:Y:S02]  /*0980*/  USHF.L.U32 UR10, UR10, 0x1, URZ ;  /* 0x000000010a0a7899 */ /* 0x000fe400080006ff */
[----:B------:R-:W-:-:S04]  /*0990*/  UIADD3 UR12, UPT, UPT, -UR9, 0x100000, URZ ;  /* 0x00100000090c7890 */ /* 0x000fc8000fffe1ff */
[----:B------:R-:W-:Y:S02]  /*09a0*/  USHF.L.U32 UR13, UR12, 0xb, URZ ;  /* 0x0000000b0c0d7899 */ /* 0x000fe400080006ff */
[----:B------:R-:W-:Y:S02]  /*09b0*/  USHF.L.U32 UR12, UR12, 0x1, URZ ;  /* 0x000000010c0c7899 */ /* 0x000fe400080006ff */
[----:B--2---:R-:W-:Y:S01]  /*09c0*/  ULEA UR5, UR5, UR7, 0x18 ;  /* 0x0000000705057291 */ /* 0x004fe2000f8ec0ff */
[----:B------:R-:W2:Y:S11]  /*09d0*/  FENCE.VIEW.ASYNC.S ;  /* 0x00000000000073c6 */ /* 0x000eb60000000000 */
[----:B--2---:R4:W2:Y:S01]  /*09e0*/  SYNCS.EXCH.64 URZ, [UR5+0x80], UR10 ;  /* 0x0000800a05ff75b2 */ /* 0x0048a20008000100 */
[----:B------:R4:W3:Y:S01]  /*09f0*/  SYNCS.EXCH.64 URZ, [UR5+0x90], UR12 ;  /* 0x0000900c05ff75b2 */ /* 0x0008e20008000100 */
[----:B------:R4:W1:Y:S01]  /*0a00*/  SYNCS.EXCH.64 URZ, [UR5+0x88], UR10 ;  /* 0x0000880a05ff75b2 */ /* 0x0008620008000100 */
[----:B------:R4:W1:Y:S02]  /*0a10*/  SYNCS.EXCH.64 URZ, [UR5+0x98], UR12 ;  /* 0x0000980c05ff75b2 */ /* 0x0008640008000100 */
[----:B----4-:R-:W-:Y:S01]  /*0a20*/  NOP ;  /* 0x0000000000007918 */ /* 0x010fe20000000000 */
.L_x_12:
[----:B------:R-:W4:Y:S01]  /*0a30*/  SHFL.IDX PT, R2, R154, RZ, 0x1f ;  /* 0x00001fff9a027589 */ /* 0x000f2200000e0000 */
[----:B------:R-:W-:Y:S01]  /*0a40*/  NOP ;  /* 0x0000000000007918 */ /* 0x000fe20000000000 */
[----:B----4-:R-:W-:-:S13]  /*0a50*/  ISETP.NE.AND P0, PT, R2, 0x5, PT ;  /* 0x000000050200780c */ /* 0x010fda0003f05270 */
[----:B------:R-:W-:Y:S05]  /*0a60*/  @P0 BRA `(.L_x_13) ;  /* 0x0000000000480947 */ /* 0x000fea0003800000 */
[----:B--2---:R-:W2:Y:S01]  /*0a70*/  S2UR UR7, SR_CgaCtaId ;  /* 0x00000000000779c3 */ /* 0x004ea20000008800 */
        /* <DEDUP_REMOVED lines=12> */
[----:B--2---:R4:W2:Y:S01]  /*0b40*/  SYNCS.EXCH.64 URZ, [UR7+0xa0], UR10 ;  /* 0x0000a00a07ff75b2 */ /* 0x0048a20008000100 */
[----:B------:R4:W3:Y:S01]  /*0b50*/  SYNCS.EXCH.64 URZ, [UR7+0xb0], UR4 ;  /* 0x0000b00407ff75b2 */ /* 0x0008e20008000100 */
[----:B------:R4:W1:Y:S01]  /*0b60*/  SYNCS.EXCH.64 URZ, [UR7+0xa8], UR10 ;  /* 0x0000a80a07ff75b2 */ /* 0x0008620008000100 */
[----:B------:R4:W1:Y:S02]  /*0b70*/  SYNCS.EXCH.64 URZ, [UR7+0xb8], UR4 ;  /* 0x0000b80407ff75b2 */ /* 0x0008640008000100 */
[----:B----4-:R-:W-:Y:S01]  /*0b80*/  NOP ;  /* 0x0000000000007918 */ /* 0x010fe20000000000 */
.L_x_13:
        /* <DEDUP_REMOVED lines=18> */
.L_x_14:
[----:B--23--:R-:W2:Y:S01]  /*0cb0*/  S2UR UR5, SR_CTAID.X ;  /* 0x00000000000579c3 */ /* 0x00cea20000002500 */
[----:B------:R-:W-:-:S05]  /*0cc0*/  CS2R.32 R152, SR_CgaSize ;  /* 0x0000000000987805 */ /* 0x000fca0000008a00 */
[----:B------:R-:W-:-:S05]  /*0cd0*/  IMAD R152, R152, -0xa0, RZ ;  /* 0xffffff6098987824 */ /* 0x000fca00078e02ff */
[----:B------:R-:W-:-:S14]  /*0ce0*/  R2UR UR9, R152 ;  /* 0x00000000980972ca */ /* 0x000fdc00000e0000 */
[----:B------:R-:W3:Y:S01]  /*0cf0*/  LDCU UR9, c[0x0][UR9+0x2b0] ;  /* 0x00005600090977ac */ /* 0x000ee20008000800 */
[----:B------:R-:W-:Y:S01]  /*0d00*/  NOP ;  /* 0x0000000000007918 */ /* 0x000fe20000000000 */
[----:B------:R-:W-:-:S05]  /*0d10*/  CS2R.32 R152, SR_CgaSize ;  /* 0x0000000000987805 */ /* 0x000fca0000008a00 */
[----:B------:R-:W-:-:S05]  /*0d20*/  IMAD R152, R152, -0xa0, RZ ;  /* 0xffffff6098987824 */ /* 0x000fca00078e02ff */
[----:B------:R-:W-:-:S14]  /*0d30*/  R2UR UR7, R152 ;  /* 0x00000000980772ca */ /* 0x000fdc00000e0000 */
[----:B------:R-:W4:Y:S01]  /*0d40*/  LDCU UR7, c[0x0][UR7+0x2b4] ;  /* 0x00005680070777ac */ /* 0x000f220008000800 */
[----:B------:R-:W1:Y:S08]  /*0d50*/  S2UR UR4, SR_CTAID.Y ;  /* 0x00000000000479c3 */ /* 0x000e700000002600 */
[----:B------:R-:W4:Y:S01]  /*0d60*/  LDC R9, c[0x0][0xb24] ;  /* 0x0002c900ff097b82 */ /* 0x000f220000000800 */
[----:B--2---:R-:W-:-:S02]  /*0d70*/  I2FP.F32.U32 R4, UR5 ;  /* 0x0000000500047c45 */ /* 0x004fc40008201000 */
[----:B------:R-:W-:-:S05]  /*0d80*/  CS2R.32 R5, SR_CgaSize ;  /* 0x0000000000057805 */ /* 0x000fca0000008a00 */
[----:B------:R-:W-:-:S06]  /*0d90*/  IMAD R5, R5, -0xa0, RZ ;  /* 0xffffff6005057824 */ /* 0x000fcc00078e02ff */
[----:B------:R-:W2:Y:S01]  /*0da0*/  LDC R5, c[0x0][R5+0x2a0] ;  /* 0x0000a80005057b82 */ /* 0x000ea20000000800 */
[----:B------:R-:W-:Y:S01]  /*0db0*/  MOV R21, UR5 ;  /* 0x0000000500157c02 */ /* 0x000fe20008000f00 */
[----:B---3--:R-:W-:Y:S01]  /*0dc0*/  FMUL R4, R4, UR9 ;  /* 0x0000000904047c20 */ /* 0x008fe20008400000 */
[----:B-1----:R-:W-:Y:S02]  /*0dd0*/  I2FP.F32.U32 R2, UR4 ;  /* 0x0000000400027c45 */ /* 0x002fe40008201000 */
[----:B------:R-:W-:-:S05]  /*0de0*/  CS2R.32 R3, SR_CgaSize ;  /* 0x0000000000037805 */ /* 0x000fca0000008a00 */
[----:B------:R-:W-:-:S06]  /*0df0*/  IMAD R3, R3, -0xa0, RZ ;  /* 0xffffff6003037824 */ /* 0x000fcc00078e02ff */
[----:B------:R-:W1:Y:S01]  /*0e00*/  LDC R3, c[0x0][R3+0x2a4] ;  /* 0x0000a90003037b82 */ /* 0x000e620000000800 */
[----:B------:R-:W3:Y:S01]  /*0e10*/  F2I.U32.TRUNC.NTZ R152, R4 ;  /* 0x0000000400987305 */ /* 0x000ee2000020f000 */
[----:B------:R-:W-:Y:S01]  /*0e20*/  MOV R20, UR4 ;  /* 0x0000000400147c02 */ /* 0x000fe20008000f00 */
[----:B----4-:R-:W-:-:S05]  /*0e30*/  FMUL R2, R2, UR7 ;  /* 0x0000000702027c20 */ /* 0x010fca0008400000 */
[----:B------:R-:W-:Y:S01]  /*0e40*/  BAR.SYNC.DEFER_BLOCKING 0x0 ;  /* 0x0000000000007b1d */ /* 0x000fe20000010000 */
[----:B------:R-:W-:-:S05]  /*0e50*/  ISETP.GE.AND P0, PT, R9, 0x1, PT ;  /* 0x000000010900780c */ /* 0x000fca0003f06270 */
[----:B------:R-:W4:Y:S02]  /*0e60*/  F2I.U32.TRUNC.NTZ R150, R2 ;  /* 0x0000000200967305 */ /* 0x000f24000020f000 */
[----:B------:R-:W1:Y:S01]  /*0e70*/  S2UR UR36, SR_CTAID.Z ;  /* 0x00000000002479c3 */ /* 0x000e620000002700 */
[----:B---3--:R-:W-:-:S05]  /*0e80*/  IADD3 R152, PT, PT, -R152, RZ, RZ ;  /* 0x000000ff98987210 */ /* 0x008fca0007ffe1ff */
[----:B--2---:R-:W-:Y:S01]  /*0e90*/  IMAD R152, R5, R152, UR5 ;  /* 0x0000000505987e24 */ /* 0x004fe2000f8e0298 */
[----:B----4-:R-:W-:-:S05]  /*0ea0*/  IADD3 R150, PT, PT, -R150, RZ, RZ ;  /* 0x000000ff96967210 */ /* 0x010fca0007ffe1ff */
[----:B-1----:R-:W-:Y:S01]  /*0eb0*/  IMAD R150, R3, R150, UR4 ;  /* 0x0000000403967e24 */ /* 0x002fe2000f8e0296 */
[----:B------:R-:W-:Y:S06]  /*0ec0*/  @!P0 BRA `(.L_x_15) ;  /* 0x0000000000b88947 */ /* 0x000fec0003800000 */
[----:B------:R-:W1:Y:S01]  /*0ed0*/  LDC.64 R4, c[0x0][0xb18] ;  /* 0x0002c600ff047b82 */ /* 0x000e620000000a00 */
[----:B------:R-:W-:-:S07]  /*0ee0*/  ISETP.NE.AND P0, PT, R9, 0x1, PT ;  /* 0x000000010900780c */ /* 0x000fce0003f05270 */
[----:B------:R-:W2:Y:S08]  /*0ef0*/  LDC R10, c[0x0][0xb0c] ;  /* 0x0002c300ff0a7b82 */ /* 0x000eb00000000800 */
[----:B------:R-:W3:Y:S08]  /*0f00*/  LDC R11, c[0x0][0x370] ;  /* 0x0000dc00ff0b7b82 */ /* 0x000ef00000000800 */
[----:B------:R-:W4:Y:S01]  /*0f10*/  LDC R12, c[0x0][0x374] ;  /* 0x0000dd00ff0c7b82 */ /* 0x000f220000000800 */
[----:B-1----:R-:W-:-:S07]  /*0f20*/  ISETP.NE.AND P1, PT, R4, 0x1, PT ;  /* 0x000000010400780c */ /* 0x002fce0003f25270 */
[----:B------:R-:W3:Y:S01]  /*0f30*/  LDC.64 R6, c[0x0][0xb10] ;  /* 0x0002c400ff067b82 */ /* 0x000ee20000000a00 */
[----:B--2---:R-:W-:-:S07]  /*0f40*/  ISETP.NE.AND P2, PT, R10, 0x1, PT ;  /* 0x000000010a00780c */ /* 0x004fce0003f45270 */
[----:B------:R-:W1:Y:S08]  /*0f50*/  LDC R8, c[0x0][0xb20] ;  /* 0x0002c800ff087b82 */ /* 0x000e700000000800 */
[----:B------:R-:W2:Y:S01]  /*0f60*/  LDC.64 R2, c[0x0][0xb28] ;  /* 0x0002ca00ff027b82 */ /* 0x000ea20000000a00 */
[----:B----4-:R-:W-:-:S04]  /*0f70*/  IMAD.HI.U32 R13, R12, R5, RZ ;  /* 0x000000050c0d7227 */ /* 0x010fc800078e00ff */
[----:B------:R-:W-:-:S04]  /*0f80*/  IMAD.HI.U32 R5, R20, R5, RZ ;  /* 0x0000000514057227 */ /* 0x000fc800078e00ff */
[----:B---3--:R-:W-:-:S04]  /*0f90*/  IMAD.HI.U32 R14, R11, R6, RZ ;  /* 0x000000060b0e7227 */ /* 0x008fc800078e00ff */
[C---:B------:R-:W-:Y:S01]  /*0fa0*/  IMAD.HI.U32 R16, R21.reuse, R6, RZ ;  /* 0x0000000615107227 */ /* 0x040fe200078e00ff */
[-C--:B------:R-:W-:Y:S02]  /*0fb0*/  @P2 SHF.R.U32.HI R11, RZ, R7.reuse, R14 ;  /* 0x00000007ff0b2219 */ /* 0x080fe4000001160e */
[-C--:B-1----:R-:W-:Y:S02]  /*0fc0*/  @P1 SHF.R.U32.HI R12, RZ, R8.reuse, R13 ;  /* 0x00000008ff0c1219 */ /* 0x082fe4000001160d */
[----:B------:R-:W-:Y:S02]  /*0fd0*/  SHF.R.U32.HI R5, RZ, R8, R5 ;  /* 0x00000008ff057219 */ /* 0x000fe40000011605 */
[----:B------:R-:W-:Y:S02]  /*0fe0*/  SHF.R.U32.HI R16, RZ, R7, R16 ;  /* 0x00000007ff107219 */ /* 0x000fe40000011610 */
[----:B------:R-:W-:Y:S01]  /*0ff0*/  SEL R5, R20, R5, !P1 ;  /* 0x0000000514057207 */ /* 0x000fe20004800000 */
[----:B--2---:R-:W-:Y:S01]  /*1000*/  IMAD.HI.U32 R14, R12, R2, RZ ;  /* 0x000000020c0e7227 */ /* 0x004fe200078e00ff */
[----:B------:R-:W-:-:S02]  /*1010*/  SEL R7, R21, R16, !P2 ;  /* 0x0000001015077207 */ /* 0x000fc40005000000 */
[----:B------:R-:W-:Y:S01]  /*1020*/  IADD3 R13, PT, PT, -R5, RZ, RZ ;  /* 0x000000ff050d7210 */ /* 0x000fe20007ffe1ff */
[----:B------:R-:W-:Y:S01]  /*1030*/  IMAD.HI.U32 R6, R11, R2, RZ ;  /* 0x000000020b067227 */ /* 0x000fe200078e00ff */
[----:B------:R-:W-:-:S03]  /*1040*/  @P0 SHF.R.U32.HI R12, RZ, R3, R14 ;  /* 0x00000003ff0c0219 */ /* 0x000fc6000001160e */
[----:B------:R-:W-:Y:S01]  /*1050*/  IMAD R13, R4, R13, R20 ;  /* 0x0000000d040d7224 */ /* 0x000fe200078e0214 */
[----:B------:R-:W-:Y:S01]  /*1060*/  @P0 SHF.R.U32.HI R11, RZ, R3, R6 ;  /* 0x00000003ff0b0219 */ /* 0x000fe20000011606 */
[----:B------:R-:W-:-:S04]  /*1070*/  IMAD R12, R12, R9, RZ ;  /* 0x000000090c0c7224 */ /* 0x000fc800078e02ff */
[----:B------:R-:W-:Y:S01]  /*1080*/  IMAD R6, R11, R9, RZ ;  /* 0x000000090b067224 */ /* 0x000fe200078e02ff */
[----:B------:R-:W-:-:S04]  /*1090*/  ISETP.GE.AND P1, PT, R5, R12, PT ;  /* 0x0000000c0500720c */ /* 0x000fc80003f26270 */
[----:B------:R-:W-:Y:S01]  /*10a0*/  ISETP.GE.OR P1, PT, R7, R6, P1 ;  /* 0x000000060700720c */ /* 0x000fe20000f26670 */
[----:B------:R-:W-:-:S05]  /*10b0*/  IMAD.HI.U32 R6, R5, R2, RZ ;  /* 0x0000000205067227 */ /* 0x000fca00078e00ff */
[----:B------:R-:W-:-:S04]  /*10c0*/  SHF.R.U32.HI R6, RZ, R3, R6 ;  /* 0x00000003ff067219 */ /* 0x000fc80000011606 */
[----:B------:R-:W-:-:S03]  /*10d0*/  SEL R6, R5, R6, !P0 ;  /* 0x0000000605067207 */ /* 0x000fc60004000000 */
[----:B------:R-:W-:Y:S01]  /*10e0*/  @!P1 IMAD.HI.U32 R8, R7, R2, RZ ;  /* 0x0000000207089227 */ /* 0x000fe200078e00ff */
[----:B------:R-:W-:-:S04]  /*10f0*/  IADD3 R2, PT, PT, -R6, RZ, RZ ;  /* 0x000000ff06027210 */ /* 0x000fc80007ffe1ff */
[----:B------:R-:W-:Y:S01]  /*1100*/  @!P1 SHF.R.U32.HI R8, RZ, R3, R8 ;  /* 0x00000003ff089219 */ /* 0x000fe20000011608 */
[----:B------:R-:W-:-:S03]  /*1110*/  IMAD R2, R9, R2, R5 ;  /* 0x0000000209027224 */ /* 0x000fc600078e0205 */
[----:B------:R-:W-:-:S05]  /*1120*/  @!P1 SEL R3, R7, R8, !P0 ;  /* 0x0000000807039207 */ /* 0x000fca0004000000 */
[--C-:B------:R-:W-:Y:S02]  /*1130*/  @!P1 IMAD.IADD R6, R6, 0x1, -R3.reuse ;  /* 0x0000000106069824 */ /* 0x100fe400078e0a03 */
[----:B------:R-:W-:Y:S01]  /*1140*/  @!P1 IMAD R3, R2, R11, R3 ;  /* 0x0000000b02039224 */ /* 0x000fe200078e0203 */
[----:B------:R-:W-:Y:S01]  /*1150*/  IADD3 R2, PT, PT, -R7, RZ, RZ ;  /* 0x000000ff07027210 */ /* 0x000fe20007ffe1ff */
[----:B------:R-:W-:Y:S02]  /*1160*/  @!P1 IMAD R5, R6, R9, R7 ;  /* 0x0000000906059224 */ /* 0x000fe400078e0207 */
[----:B------:R-:W-:Y:S02]  /*1170*/  @!P1 IMAD.MOV.U32 R7, RZ, RZ, R3 ;  /* 0x000000ffff079224 */ /* 0x000fe400078e0003 */
[----:B------:R-:W-:Y:S02]  /*1180*/  IMAD R2, R10, R2, R21 ;  /* 0x000000020a027224 */ /* 0x000fe400078e0215 */
[----:B------:R-:W-:-:S02]  /*1190*/  IMAD R20, R5, R4, R13 ;  /* 0x0000000405147224 */ /* 0x000fc400078e020d */
[----:B------:R-:W-:Y:S02]  /*11a0*/  IMAD R21, R7, R10, R2 ;  /* 0x0000000a07157224 */ /* 0x000fe400078e0202 */
.L_x_15:
[----:B------:R-:W1:Y:S01]  /*11b0*/  LDCU UR4, c[0x0][0xb30] ;  /* 0x00016600ff0477ac */ /* 0x000e620008000800 */
[----:B------:R-:W2:Y:S08]  /*11c0*/  S2UR UR37, SR_CgaCtaId ;  /* 0x00000000002579c3 */ /* 0x000eb00000008800 */
[----:B------:R-:W3:Y:S01]  /*11d0*/  LDC R72, c[0x0][0xb24] ;  /* 0x0002c900ff487b82 */ /* 0x000ee20000000800 */
[----:B-1----:R-:W-:-:S09]  /*11e0*/  UISETP.NE.AND UP1, UPT, UR4, 0x1, UPT ;  /* 0x000000010400788c */ /* 0x002fd2000bf25270 */
[----:B--2---:R-:W-:Y:S05]  /*11f0*/  BRA.U UP1, `(.L_x_16) ;  /* 0x0000000101407547 */ /* 0x004fea000b800000 */
[----:B------:R-:W1:Y:S08]  /*1200*/  LDC.64 R4, c[0x0][0xb10] ;  /* 0x0002c400ff047b82 */ /* 0x000e700000000a00 */
[----:B------:R-:W2:Y:S08]  /*1210*/  LDC.64 R2, c[0x0][0xb18] ;  /* 0x0002c600ff027b82 */ /* 0x000eb00000000a00 */
[----:B------:R-:W4:Y:S08]  /*1220*/  LDC R6, c[0x0][0xb20] ;  /* 0x0002c800ff067b82 */ /* 0x000f300000000800 */
[----:B------:R-:W3:Y:S01]  /*1230*/  LDC R8, c[0x0][0xb0c] ;  /* 0x0002c300ff087b82 */ /* 0x000ee20000000800 */
[----:B-1----:R-:W-:-:S05]  /*1240*/  IMAD.HI.U32 R4, R21, R4, RZ ;  /* 0x0000000415047227 */ /* 0x002fca00078e00ff */
[----:B------:R-:W-:Y:S01]  /*1250*/  SHF.R.U32.HI R4, RZ, R5, R4 ;  /* 0x00000005ff047219 */ /* 0x000fe20000011604 */
[----:B--2---:R-:W-:Y:S01]  /*1260*/  IMAD.HI.U32 R3, R20, R3, RZ ;  /* 0x0000000314037227 */ /* 0x004fe200078e00ff */
[----:B------:R-:W-:-:S04]  /*1270*/  ISETP.NE.AND P0, PT, R2, 0x1, PT ;  /* 0x000000010200780c */ /* 0x000fc80003f05270 */
[----:B----4-:R-:W-:-:S04]  /*1280*/  SHF.R.U32.HI R3, RZ, R6, R3 ;  /* 0x00000006ff037219 */ /* 0x010fc80000011603 */
[----:B------:R-:W-:Y:S02]  /*1290*/  SEL R3, R20, R3, !P0 ;  /* 0x0000000314037207 */ /* 0x000fe40004000000 */
[----:B---3--:R-:W-:-:S04]  /*12a0*/  ISETP.NE.AND P1, PT, R8, 0x1, PT ;  /* 0x000000010800780c */ /* 0x008fc80003f25270 */
[----:B------:R-:W-:-:S05]  /*12b0*/  SEL R4, R21, R4, !P1 ;  /* 0x0000000415047207 */ /* 0x000fca0004800000 */
[----:B------:R-:W-:Y:S02]  /*12c0*/  IMAD.IADD R5, R3, 0x1, -R4 ;  /* 0x0000000103057824 */ /* 0x000fe400078e0a04 */
[----:B------:R-:W-:Y:S02]  /*12d0*/  IMAD.IADD R3, R4, 0x1, -R3 ;  /* 0x0000000104037824 */ /* 0x000fe400078e0a03 */
[----:B------:R-:W-:Y:S02]  /*12e0*/  IMAD R21, R5, R8, R21 ;  /* 0x0000000805157224 */ /* 0x000fe400078e0215 */
[----:B------:R-:W-:-:S07]  /*12f0*/  IMAD R20, R3, R2, R20 ;  /* 0x0000000203147224 */ /* 0x000fce00078e0214 */
.L_x_16:
[----:B------:R-:W-:Y:S01]  /*1300*/  BAR.SYNC.DEFER_BLOCKING 0x0 ;  /* 0x0000000000007b1d */ /* 0x000fe20000010000 */
[----:B------:R-:W-:Y:S01]  /*1310*/  UISETP.NE.AND UP1, UPT, UR8, 0x2, UPT ;  /* 0x000000020800788c */ /* 0x000fe2000bf25270 */
[----:B------:R-:W-:Y:S02]  /*1320*/  ISETP.NE.OR P5, PT, R0, 0x2, !P5 ;  /* 0x000000020000780c */ /* 0x000fe40006fa5670 */
[----:B------:R-:W-:-:S06]  /*1330*/  LOP3.LUT R2, R167, 0x1f, RZ, 0xc0, !PT ;  /* 0x0000001fa7027812 */ /* 0x000fcc00078ec0ff */
[----:B------:R-:W-:Y:S05]  /*1340*/  BRA.U UP1, `(.L_x_17) ;  /* 0x00000011016c7547 */ /* 0x000fea000b800000 */
[----:B------:R-:W1:Y:S01]  /*1350*/  LDCU UR13, c[0x0][0x38c] ;  /* 0x00007180ff0d77ac */ /* 0x000e620008000800 */
[----:B------:R-:W2:Y:S01]  /*1360*/  LDC R9, c[0x0][0x370] ;  /* 0x0000dc00ff097b82 */ /* 0x000ea20000000800 */
[----:B------:R-:W-:Y:S01]  /*1370*/  PLOP3.LUT P1, PT, PT, PT, UP2, 0x80, 0x8 ;  /* 0x000000000008781c */ /* 0x000fe20003f2f028 */
[----:B------:R-:W-:Y:S01]  /*1380*/  HFMA2 R12, -RZ, RZ, 0, 0 ;  /* 0x00000000ff0c7431 */ /* 0x000fe200000001ff */
[----:B------:R-:W-:Y:S01]  /*1390*/  ISETP.EQ.OR P4, PT, R2, RZ, P5 ;  /* 0x000000ff0200720c */ /* 0x000fe20002f82670 */
[----:B------:R-:W-:Y:S01]  /*13a0*/  IMAD.MOV.U32 R15, RZ, RZ, 0x1 ;  /* 0x00000001ff0f7424 */ /* 0x000fe200078e00ff */
[----:B------:R-:W-:Y:S01]  /*13b0*/  PLOP3.LUT P1, PT, P1, PT, PT, 0x8, 0x80 ;  /* 0x000000000080781c */ /* 0x000fe20000f2e170 */
[----:B------:R-:W-:Y:S01]  /*13c0*/  IMAD.MOV.U32 R14, RZ, RZ, RZ ;  /* 0x000000ffff0e7224 */ /* 0x000fe200078e00ff */
[----:B------:R-:W-:Y:S01]  /*13d0*/  MOV R8, 0x1 ;  /* 0x0000000100087802 */ /* 0x000fe20000000f00 */
[----:B------:R-:W4:Y:S01]  /*13e0*/  LDC R0, c[0x0][0x374] ;  /* 0x0000dd00ff007b82 */ /* 0x000f220000000800 */
[----:B------:R-:W-:Y:S01]  /*13f0*/  IMAD.MOV.U32 R10, RZ, RZ, RZ ;  /* 0x000000ffff0a7224 */ /* 0x000fe200078e00ff */
[----:B------:R-:W2:Y:S01]  /*1400*/  LDCU.64 UR22, c[0x0][0x348] ;  /* 0x00006900ff1677ac */ /* 0x000ea20008000a00 */
[----:B------:R-:W-:Y:S01]  /*1410*/  UMOV UR6, URZ ;  /* 0x000000ff00067c82 */ /* 0x000fe20008000000 */
[----:B-1----:R-:W-:-:S04]  /*1420*/  UIADD3 UR5, UPT, UPT, UR13, 0x7f, URZ ;  /* 0x0000007f0d057890 */ /* 0x002fc8000fffe0ff */
[----:B------:R-:W-:-:S04]  /*1430*/  USHF.R.S32.HI UR4, URZ, 0x1f, UR5 ;  /* 0x0000001fff047899 */ /* 0x000fc80008011405 */
[----:B------:R-:W-:-:S04]  /*1440*/  ULEA.HI UR4, UR4, UR5, URZ, 0x7 ;  /* 0x0000000504047291 */ /* 0x000fc8000f8f38ff */
[----:B------:R-:W-:Y:S02]  /*1450*/  USHF.R.S32.HI UR15, URZ, 0x7, UR4 ;  /* 0x00000007ff0f7899 */ /* 0x000fe40008011404 */
[----:B------:R-:W-:Y:S02]  /*1460*/  UIADD3 UR4, UPT, UPT, UR13, -0x1, URZ ;  /* 0xffffffff0d047890 */ /* 0x000fe4000fffe0ff */
[----:B------:R-:W-:Y:S02]  /*1470*/  UISETP.LT.U32.AND UP0, UPT, UR15, 0x3, UPT ;  /* 0x000000030f00788c */ /* 0x000fe4000bf01070 */
[----:B------:R-:W-:Y:S02]  /*1480*/  UISETP.GE.U32.AND UP1, UPT, UR4, -0xff, UPT ;  /* 0xffffff010400788c */ /* 0x000fe4000bf26070 */
[----:B------:R-:W-:Y:S02]  /*1490*/  USEL UR14, UR15, 0x3, UP0 ;  /* 0x000000030f0e7887 */ /* 0x000fe40008000000 */
[----:B------:R-:W-:-:S02]  /*14a0*/  UIADD3 UR13, UPT, UPT, UR13, 0xfe, URZ ;  /* 0x000000fe0d0d7890 */ /* 0x000fc4000fffe0ff */
[----:B------:R-:W-:Y:S02]  /*14b0*/  UIADD3 UR5, UPT, UPT, UR14, -0x1, URZ ;  /* 0xffffffff0e057890 */ /* 0x000fe4000fffe0ff */
[----:B------:R-:W-:-:S03]  /*14c0*/  UIADD3 UR7, UPT, UPT, UR15, -UR14, URZ ;  /* 0x8000000e0f077290 */ /* 0x000fc6000fffe0ff */
[----:B------:R-:W-:-:S04]  /*14d0*/  @UP1 UIADD3 UR5, UPT, UPT, UR14, URZ, URZ ;  /* 0x000000ff0e051290 */ /* 0x000fc8000fffe0ff */
[----:B--2---:R-:W-:-:S12]  /*14e0*/  UIADD3 UR5, UPT, UPT, UR5, 0x1, URZ ;  /* 0x0000000105057890 */ /* 0x004fd8000fffe0ff */
.L_x_35:
[----:B------:R-:W-:Y:S01]  /*14f0*/  UISETP.NE.AND UP0, UPT, UR37, URZ, UPT ;  /* 0x000000ff2500728c */ /* 0x000fe2000bf05270 */
[----:B------:R-:W1:Y:S08]  /*1500*/  S2UR UR37, SR_CgaCtaId ;  /* 0x00000000002579c3 */ /* 0x000e700000008800 */
[----:B------:R-:W-:Y:S05]  /*1510*/  BRA.U UP0, `(.L_x_18) ;  /* 0x0000000100347547 */ /* 0x000fea000b800000 */
[----:B------:R-:W2:Y:S01]  /*1520*/  S2R R2, SR_CgaCtaId ;  /* 0x0000000000027919 */ /* 0x000ea20000008800 */
[----:B------:R-:W-:-:S04]  /*1530*/  MOV R3, 0x400 ;  /* 0x0000040000037802 */ /* 0x000fc80000000f00 */
[----:B--2---:R-:W-:Y:S02]  /*1540*/  LEA R3, R2, R3, 0x18 ;  /* 0x0000000302037211 */ /* 0x004fe400078ec0ff */
[----:B------:R-:W-:-:S03]  /*1550*/  SHF.L.U32 R2, R8, 0x1f, RZ ;  /* 0x0000001f08027819 */ /* 0x000fc600000006ff */
[----:B------:R-:W-:-:S04]  /*1560*/  IMAD R3, R10, 0x8, R3 ;  /* 0x000000080a037824 */ /* 0x000fc800078e0203 */
[----:B------:R-:W2:Y:S02]  /*1570*/  SYNCS.PHASECHK.TRANS64.TRYWAIT P0, [R3+URZ+0xd0], R2 ;  /* 0x0000d002030075a7 */ /* 0x000ea400080011ff */
[----:B--2---:R-:W-:Y:S05]  /*1580*/  @!P0 BRA `(.L_x_19) ;  /* 0x0000009800cc8947 */ /* 0x004fea0003800000 */
.L_x_122:
[----:B------:R-:W-:Y:S01]  /*1590*/  VIADD R10, R10, 0x1 ;  /* 0x000000010a0a7836 */ /* 0x000fe20000000000 */
[----:B------:R2:W-:Y:S04]  /*15a0*/  SYNCS.ARRIVE.TRANS64.A1T0 RZ, [R3+URZ+0xc0], RZ ;  /* 0x0000c0ff03ff79a7 */ /* 0x0005e800081000ff */
[----:B------:R-:W-:-:S04]  /*15b0*/  ISETP.NE.AND P0, PT, R10, 0x2, PT ;  /* 0x000000020a00780c */ /* 0x000fc80003f05270 */
[----:B------:R-:W-:Y:S02]  /*15c0*/  SEL R10, R10, RZ, P0 ;  /* 0x000000ff0a0a7207 */ /* 0x000fe40000000000 */
[----:B--2---:R-:W-:-:S04]  /*15d0*/  SEL R3, RZ, 0x1, P0 ;  /* 0x00000001ff037807 */ /* 0x004fc80000000000 */
[----:B------:R-:W-:-:S07]  /*15e0*/  LOP3.LUT R8, R8, R3, RZ, 0x3c, !PT ;  /* 0x0000000308087212 */ /* 0x000fce00078e3cff */
.L_x_18:
[----:B------:R-:W-:Y:S01]  /*15f0*/  UMOV UR4, 0x400 ;  /* 0x0000040000047882 */ /* 0x000fe20000000000 */
[----:B------:R-:W-:Y:S01]  /*1600*/  SHF.L.U32 R2, R15, 0x1f, RZ ;  /* 0x0000001f0f027819 */ /* 0x000fe200000006ff */
[----:B-1----:R-:W-:Y:S01]  /*1610*/  ULEA UR4, UR37, UR4, 0x18 ;  /* 0x0000000425047291 */ /* 0x002fe2000f8ec0ff */
[----:B------:R-:W-:Y:S01]  /*1620*/  R2UR UR35, R21 ;  /* 0x00000000152372ca */ /* 0x000fe200000e0000 */
[----:B------:R-:W-:Y:S01]  /*1630*/  UISETP.GE.U32.AND UP0, UPT, UR13, 0xff, UPT ;  /* 0x000000ff0d00788c */ /* 0x000fe2000bf06070 */
[----:B------:R-:W-:Y:S01]  /*1640*/  R2UR UR18, R20 ;  /* 0x00000000141272ca */ /* 0x000fe200000e0000 */
[----:B------:R-:W-:Y:S01]  /*1650*/  ULEA UR8, UR6, UR4, 0x3 ;  /* 0x0000000406087291 */ /* 0x000fe2000f8e18ff */
[----:B------:R-:W-:-:S08]  /*1660*/  UMOV UR21, URZ ;  /* 0x000000ff00157c82 */ /* 0x000fd00008000000 */
[----:B------:R1:W2:Y:S01]  /*1670*/  SYNCS.PHASECHK.TRANS64.TRYWAIT P0, [UR8+0x18], R2 ;  /* 0x00001802ff0075a7 */ /* 0x0002a20008001108 */
[----:B------:R-:W-:Y:S02]  /*1680*/  USHF.L.U32 UR35, UR35, 0x7, URZ ;  /* 0x0000000723237899 */ /* 0x000fe400080006ff */
[----:B------:R-:W-:Y:S01]  /*1690*/  USHF.L.U32 UR18, UR18, 0x8, URZ ;  /* 0x0000000812127899 */ /* 0x000fe200080006ff */
[----:B------:R-:W-:Y:S11]  /*16a0*/  BRA.U !UP0, `(.L_x_20) ;  /* 0x0000000108c07547 */ /* 0x000ff6000b800000 */
[----:B------:R-:W-:Y:S01]  /*16b0*/  UIADD3 UR10, UPT, UPT, UR18, 0x80, URZ ;  /* 0x00000080120a7890 */ /* 0x000fe2000fffe0ff */
[----:B------:R-:W-:Y:S01]  /*16c0*/  UMOV UR24, URZ ;  /* 0x000000ff00187c82 */ /* 0x000fe20008000000 */
[----:B------:R-:W-:-:S10]  /*16d0*/  UMOV UR25, UR6 ;  /* 0x0000000600197c82 */ /* 0x000fd40008000000 */
.L_x_25:
[----:B-1----:R-:W-:Y:S01]  /*16e0*/  ULEA UR33, UR25, UR4, 0x3 ;  /* 0x0000000419217291 */ /* 0x002fe2000f8e18ff */
[----:B--2---:R-:W-:Y:S01]  /*16f0*/  @!P5 MOV R3, 0xc000 ;  /* 0x0000c0000003d802 */ /* 0x004fe20000000f00 */
[----:B--2---:R-:W-:Y:S10]  /*1700*/  @P0 BRA `(.L_x_21) ;  /* 0x00000000000c0947 */ /* 0x004ff40003800000 */
[----:B------:R-:W-:-:S04]  /*1710*/  SHF.L.U32 R5, R15, 0x1f, RZ ;  /* 0x0000001f0f057819 */ /* 0x000fc800000006ff */
[----:B------:R-:W2:Y:S02]  /*1720*/  SYNCS.PHASECHK.TRANS64.TRYWAIT P0, [UR33+0x18], R5 ;  /* 0x00001805ff0075a7 */ /* 0x000ea40008001121 */
[----:B--2---:R-:W-:Y:S05]  /*1730*/  @!P0 BRA `(.L_x_22) ;  /* 0x0000009800748947 */ /* 0x004fea0003800000 */
.L_x_21:
[----:B------:R2:W-:Y:S01]  /*1740*/  @!P5 SYNCS.ARRIVE.TRANS64 RZ, [UR33], R3 ;  /* 0x00000003ffffd9a7 */ /* 0x0005e20008000021 */
[----:B------:R-:W-:Y:S04]  /*1750*/  BSSY.RECONVERGENT B0, `(.L_x_23) ;  /* 0x0000003000007945 */ /* 0x000fe80003800200 */
[----:B------:R-:W-:Y:S05]  /*1760*/  @P4 BRA `(.L_x_24) ;  /* 0x0000000000044947 */ /* 0x000fea0003800000 */
[----:B------:R-:W-:Y:S05]  /*1770*/  BPT.TRAP 0x1 ;  /* 0x000000040000795c */ /* 0x000fea0000300000 */
.L_x_24:
[----:B------:R-:W-:Y:S05]  /*1780*/  BSYNC.RECONVERGENT B0 ;  /* 0x0000000000007941 */ /* 0x000fea0003800200 */
.L_x_23:
[----:B------:R-:W-:Y:S02]  /*1790*/  UIADD3 UR6, UPT, UPT, UR25, 0x1, URZ ;  /* 0x0000000119067890 */ /* 0x000fe4000fffe0ff */
[----:B------:R-:W-:Y:S02]  /*17a0*/  ULEA UR32, UR25, UR4, 0xe ;  /* 0x0000000419207291 */ /* 0x000fe4000f8e70ff */
[----:B------:R-:W-:Y:S02]  /*17b0*/  UISETP.NE.AND UP0, UPT, UR6, 0x3, UPT ;  /* 0x000000030600788c */ /* 0x000fe4000bf05270 */
[----:B------:R-:W-:Y:S02]  /*17c0*/  UIADD3 UR30, UP1, UPT, UR22, 0x80, URZ ;  /* 0x00000080161e7890 */ /* 0x000fe4000ff3e0ff */
[----:B------:R-:W-:Y:S02]  /*17d0*/  USEL UR9, URZ, 0x1, UP0 ;  /* 0x00000001ff097887 */ /* 0x000fe40008000000 */
[----:B------:R-:W-:-:S02]  /*17e0*/  USEL UR6, UR6, URZ, UP0 ;  /* 0x000000ff06067287 */ /* 0x000fc40008000000 */
[----:B------:R-:W-:Y:S02]  /*17f0*/  UIADD3 UR28, UP0, UPT, UR22, 0x180, URZ ;  /* 0x00000180161c7890 */ /* 0x000fe4000ff1e0ff */
[----:B------:R-:W-:Y:S01]  /*1800*/  ULEA UR8, UR6, UR4, 0x3 ;  /* 0x0000000406087291 */ /* 0x000fe2000f8e18ff */
[----:B------:R-:W-:Y:S01]  /*1810*/  LOP3.LUT R15, R15, UR9, RZ, 0x3c, !PT ;  /* 0x000000090f0f7c12 */ /* 0x000fe2000f8e3cff */
[----:B------:R-:W-:Y:S02]  /*1820*/  USHF.L.U32 UR34, UR24, 0x7, URZ ;  /* 0x0000000718227899 */ /* 0x000fe400080006ff */
[----:B------:R-:W-:Y:S01]  /*1830*/  UIADD3.X UR31, UPT, UPT, URZ, UR23, URZ, UP1, !UPT ;  /* 0x00000017ff1f7290 */ /* 0x000fe20008ffe4ff */
[----:B-1----:R-:W-:Y:S01]  /*1840*/  SHF.L.U32 R2, R15, 0x1f, RZ ;  /* 0x0000001f0f027819 */ /* 0x002fe200000006ff */
[----:B------:R-:W-:Y:S02]  /*1850*/  UIADD3 UR32, UPT, UPT, UR32, 0xc400, URZ ;  /* 0x0000c40020207890 */ /* 0x000fe4000fffe0ff */
[----:B------:R-:W-:Y:S01]  /*1860*/  UIADD3.X UR29, UPT, UPT, URZ, UR23, URZ, UP0, !UPT ;  /* 0x00000017ff1d7290 */ /* 0x000fe200087fe4ff */
[----:B------:R1:W1:Y:S01]  /*1870*/  SYNCS.PHASECHK.TRANS64.TRYWAIT P0, [UR8+0x18], R2 ;  /* 0x00001802ff0075a7 */ /* 0x0002620008001108 */
[----:B------:R-:W-:Y:S01]  /*1880*/  ULEA UR8, UR25, UR4, 0xf ;  /* 0x0000000419087291 */ /* 0x000fe2000f8e78ff */
[----:B------:R-:W-:Y:S01]  /*1890*/  UMOV UR26, 0x0 ;  /* 0x00000000001a7882 */ /* 0x000fe20000000000 */
[----:B------:R-:W-:-:S02]  /*18a0*/  UMOV UR27, 0x10000000 ;  /* 0x10000000001b7882 */ /* 0x000fc40000000000 */
[----:B------:R-:W-:Y:S01]  /*18b0*/  UIADD3 UR16, UPT, UPT, UR8, 0x18400, URZ ;  /* 0x0001840008107890 */ /* 0x000fe2000fffe0ff */
[----:B------:R1:W-:Y:S01]  /*18c0*/  UTMALDG.3D [UR32], [UR30], desc[UR26] ;  /* 0x00001a201e0075b4 */ /* 0x0003e20008011000 */
[----:B------:R-:W-:Y:S01]  /*18d0*/  UIADD3 UR8, UPT, UPT, UR8, 0x1c400, URZ ;  /* 0x0001c40008087890 */ /* 0x000fe2000fffe0ff */
[----:B------:R-:W-:Y:S01]  /*18e0*/  UMOV UR17, UR33 ;  /* 0x0000002100117c82 */ /* 0x000fe20008000000 */
[----:B------:R-:W-:Y:S01]  /*18f0*/  UMOV UR20, UR36 ;  /* 0x0000002400147c82 */ /* 0x000fe20008000000 */
[----:B------:R-:W-:Y:S01]  /*1900*/  UMOV UR19, UR34 ;  /* 0x0000002200137c82 */ /* 0x000fe20008000000 */
[----:B------:R-:W-:Y:S01]  /*1910*/  UMOV UR12, UR36 ;  /* 0x00000024000c7c82 */ /* 0x000fe20008000000 */
[----:B------:R-:W-:Y:S01]  /*1920*/  UMOV UR9, UR33 ;  /* 0x0000002100097c82 */ /* 0x000fe20008000000 */
[----:B------:R-:W-:Y:S01]  /*1930*/  UMOV UR11, UR34 ;  /* 0x00000022000b7c82 */ /* 0x000fe20008000000 */
[----:B------:R1:W-:Y:S01]  /*1940*/  UTMALDG.3D [UR16], [UR28], desc[UR26] ;  /* 0x00001a101c0075b4 */ /* 0x0003e20008011000 */
[----:B------:R-:W-:Y:S01]  /*1950*/  UIADD3 UR24, UPT, UPT, UR24, 0x1, URZ ;  /* 0x0000000118187890 */ /* 0x000fe2000fffe0ff */
[----:B------:R-:W-:Y:S01]  /*1960*/  UMOV UR21, UR5 ;  /* 0x0000000500157c82 */ /* 0x000fe20008000000 */
[----:B------:R-:W-:-:S02]  /*1970*/  UMOV UR25, UR6 ;  /* 0x0000000600197c82 */ /* 0x000fc40008000000 */
[----:B------:R-:W-:Y:S01]  /*1980*/  UISETP.NE.AND UP0, UPT, UR24, UR5, UPT ;  /* 0x000000051800728c */ /* 0x000fe2000bf05270 */
[----:B------:R1:W-:Y:S08]  /*1990*/  UTMALDG.3D [UR8], [UR28], desc[UR26] ;  /* 0x00001a081c0075b4 */ /* 0x0003f00008011000 */
[----:B------:R-:W-:Y:S05]  /*19a0*/  BRA.U UP0, `(.L_x_25) ;  /* 0xfffffffd004c7547 */ /* 0x000fea000b83ffff */
.L_x_20:
[----:B-1----:R-:W-:Y:S01]  /*19b0*/  ULEA UR8, UR6, UR4, 0x3 ;  /* 0x0000000406087291 */ /* 0x002fe2000f8e18ff */
[----:B------:R-:W-:Y:S01]  /*19c0*/  SHF.L.U32 R2, R15, 0x1f, RZ ;  /* 0x0000001f0f027819 */ /* 0x000fe200000006ff */
[----:B------:R-:W-:Y:S01]  /*19d0*/  @!P1 SYNCS.ARRIVE.TRANS64.A1T0 RZ, [UR4+0x78], RZ ;  /* 0x000078ffffff99a7 */ /* 0x000fe20008100004 */
[----:B------:R-:W-:-:S06]  /*19e0*/  UISETP.GT.AND UP0, UPT, UR15, UR14, UPT ;  /* 0x0000000e0f00728c */ /* 0x000fcc000bf04270 */
[----:B--2---:R1:W2:Y:S03]  /*19f0*/  SYNCS.PHASECHK.TRANS64.TRYWAIT P0, [UR8+0x18], R2 ;  /* 0x00001802ff0075a7 */ /* 0x0042a60008001108 */
[----:B------:R-:W-:Y:S05]  /*1a00*/  BRA.U !UP0, `(.L_x_26) ;  /* 0x0000000108c47547 */ /* 0x000fea000b800000 */
[----:B------:R-:W-:Y:S02]  /*1a10*/  UIADD3 UR29, UPT, UPT, UR7, UR21, URZ ;  /* 0x00000015071d7290 */ /* 0x000fe4000fffe0ff */
[----:B------:R-:W-:Y:S01]  /*1a20*/  UIADD3 UR10, UPT, UPT, UR18, 0x80, URZ ;  /* 0x00000080120a7890 */ /* 0x000fe2000fffe0ff */
[----:B------:R-:W-:-:S11]  /*1a30*/  UMOV UR34, UR6 ;  /* 0x0000000600227c82 */ /* 0x000fd60008000000 */
.L_x_31:
[----:B-1----:R-:W-:Y:S01]  /*1a40*/  ULEA UR25, UR34, UR4, 0x3 ;  /* 0x0000000422197291 */ /* 0x002fe2000f8e18ff */
[----:B--2---:R-:W-:Y:S01]  /*1a50*/  @!P5 MOV R3, 0xc000 ;  /* 0x0000c0000003d802 */ /* 0x004fe20000000f00 */
[----:B--2---:R-:W-:Y:S10]  /*1a60*/  @P0 BRA `(.L_x_27) ;  /* 0x00000000000c0947 */ /* 0x004ff40003800000 */
[----:B------:R-:W-:-:S04]  /*1a70*/  SHF.L.U32 R5, R15, 0x1f, RZ ;  /* 0x0000001f0f057819 */ /* 0x000fc800000006ff */
[----:B------:R-:W2:Y:S02]  /*1a80*/  SYNCS.PHASECHK.TRANS64.TRYWAIT P0, [UR25+0x18], R5 ;  /* 0x00001805ff0075a7 */ /* 0x000ea40008001119 */
[----:B--2---:R-:W-:Y:S05]  /*1a90*/  @!P0 BRA `(.L_x_28) ;  /* 0x0000009400b48947 */ /* 0x004fea0003800000 */
.L_x_27:
[----:B------:R2:W-:Y:S01]  /*1aa0*/  @!P5 SYNCS.ARRIVE.TRANS64 RZ, [UR25], R3 ;  /* 0x00000003ffffd9a7 */ /* 0x0005e20008000019 */
[----:B------:R-:W-:Y:S04]  /*1ab0*/  BSSY.RECONVERGENT B0, `(.L_x_29) ;  /* 0x0000003000007945 */ /* 0x000fe80003800200 */
[----:B------:R-:W-:Y:S05]  /*1ac0*/  @P4 BRA `(.L_x_30) ;  /* 0x0000000000044947 */ /* 0x000fea0003800000 */
[----:B------:R-:W-:Y:S05]  /*1ad0*/  BPT.TRAP 0x1 ;  /* 0x000000040000795c */ /* 0x000fea0000300000 */
.L_x_30:
[----:B------:R-:W-:Y:S05]  /*1ae0*/  BSYNC.RECONVERGENT B0 ;  /* 0x0000000000007941 */ /* 0x000fea0003800200 */
.L_x_29:
        /* <DEDUP_REMOVED lines=10> */
[----:B------:R-:W-:Y:S01]  /*1b90*/  UIADD3 UR24, UPT, UPT, UR24, 0xc400, URZ ;  /* 0x0000c40018187890 */ /* 0x000fe2000fffe0ff */
[----:B-1----:R-:W-:Y:S01]  /*1ba0*/  SHF.L.U32 R2, R15, 0x1f, RZ ;  /* 0x0000001f0f027819 */ /* 0x002fe200000006ff */
[----:B------:R-:W-:Y:S02]  /*1bb0*/  UIADD3.X UR39, UPT, UPT, URZ, UR23, URZ, UP1, !UPT ;  /* 0x00000017ff277290 */ /* 0x000fe40008ffe4ff */
[----:B------:R-:W-:Y:S01]  /*1bc0*/  UIADD3.X UR33, UPT, UPT, URZ, UR23, URZ, UP0, !UPT ;  /* 0x00000017ff217290 */ /* 0x000fe200087fe4ff */
[----:B------:R1:W1:Y:S01]  /*1bd0*/  SYNCS.PHASECHK.TRANS64.TRYWAIT P0, [UR8+0x18], R2 ;  /* 0x00001802ff0075a7 */ /* 0x0002620008001108 */
[----:B------:R-:W-:Y:S01]  /*1be0*/  ULEA UR8, UR34, UR4, 0xf ;  /* 0x0000000422087291 */ /* 0x000fe2000f8e78ff */
[----:B------:R-:W-:Y:S01]  /*1bf0*/  UMOV UR30, 0x0 ;  /* 0x00000000001e7882 */ /* 0x000fe20000000000 */
[----:B------:R-:W-:-:S02]  /*1c00*/  UMOV UR31, 0x10000000 ;  /* 0x10000000001f7882 */ /* 0x000fc40000000000 */
[----:B------:R-:W-:Y:S02]  /*1c10*/  UIADD3 UR16, UPT, UPT, UR8, 0x18400, URZ ;  /* 0x0001840008107890 */ /* 0x000fe4000fffe0ff */
[----:B------:R-:W-:Y:S01]  /*1c20*/  UIADD3 UR8, UPT, UPT, UR8, 0x1c400, URZ ;  /* 0x0001c40008087890 */ /* 0x000fe2000fffe0ff */
[----:B------:R-:W-:Y:S01]  /*1c30*/  UMOV UR27, UR35 ;  /* 0x00000023001b7c82 */ /* 0x000fe20008000000 */
[----:B------:R-:W-:Y:S01]  /*1c40*/  UMOV UR28, UR36 ;  /* 0x00000024001c7c82 */ /* 0x000fe20008000000 */
[----:B------:R-:W-:Y:S01]  /*1c50*/  UMOV UR17, UR25 ;  /* 0x0000001900117c82 */ /* 0x000fe20008000000 */
[----:B------:R-:W-:Y:S01]  /*1c60*/  UMOV UR20, UR36 ;  /* 0x0000002400147c82 */ /* 0x000fe20008000000 */
[----:B------:R-:W-:Y:S01]  /*1c70*/  UMOV UR19, UR26 ;  /* 0x0000001a00137c82 */ /* 0x000fe20008000000 */
[----:B------:R-:W-:Y:S01]  /*1c80*/  UMOV UR12, UR36 ;  /* 0x00000024000c7c82 */ /* 0x000fe20008000000 */
[----:B------:R-:W-:Y:S01]  /*1c90*/  UMOV UR9, UR25 ;  /* 0x0000001900097c82 */ /* 0x000fe20008000000 */
[----:B------:R1:W-:Y:S01]  /*1ca0*/  UTMALDG.3D [UR24], [UR38], desc[UR30] ;  /* 0x00001e18260075b4 */ /* 0x0003e20008011000 */
[----:B------:R-:W-:Y:S01]  /*1cb0*/  UMOV UR11, UR26 ;  /* 0x0000001a000b7c82 */ /* 0x000fe20008000000 */
[----:B------:R-:W-:Y:S01]  /*1cc0*/  UIADD3 UR21, UPT, UPT, UR21, 0x1, URZ ;  /* 0x0000000115157890 */ /* 0x000fe2000fffe0ff */
[----:B------:R-:W-:-:S03]  /*1cd0*/  UMOV UR34, UR6 ;  /* 0x0000000600227c82 */ /* 0x000fc60008000000 */
[----:B------:R-:W-:Y:S01]  /*1ce0*/  UISETP.NE.AND UP0, UPT, UR21, UR29, UPT ;  /* 0x0000001d1500728c */ /* 0x000fe2000bf05270 */
[----:B------:R1:W-:Y:S01]  /*1cf0*/  UTMALDG.3D [UR16], [UR32], desc[UR30] ;  /* 0x00001e10200075b4 */ /* 0x0003e20008011000 */
[----:B------:R1:W-:Y:S07]  /*1d00*/  UTMALDG.3D [UR8], [UR32], desc[UR30] ;  /* 0x00001e08200075b4 */ /* 0x0003ee0008011000 */
[----:B------:R-:W-:Y:S05]  /*1d10*/  BRA.U UP0, `(.L_x_31) ;  /* 0xfffffffd00487547 */ /* 0x000fea000b83ffff */
.L_x_26:
[----:B-1----:R-:W-:Y:S01]  /*1d20*/  LEA R2, R14, UR4, 0x3 ;  /* 0x000000040e027c11 */ /* 0x002fe2000f8e18ff */
[----:B------:R-:W-:Y:S01]  /*1d30*/  NOP ;  /* 0x0000000000007918 */ /* 0x000fe20000000000 */
[----:B--2---:R-:W-:Y:S02]  /*1d40*/  SHF.L.U32 R3, R12, 0x1f, RZ ;  /* 0x0000001f0c037819 */ /* 0x004fe400000006ff */
[----:B------:R-:W-:Y:S02]  /*1d50*/  LEA R4, R14, UR4, 0x4 ;  /* 0x000000040e047c11 */ /* 0x000fe4000f8e20ff */
[----:B------:R-:W1:Y:S02]  /*1d60*/  SYNCS.PHASECHK.TRANS64.TRYWAIT P0, [R2+URZ+0x80], R3 ;  /* 0x00008003020075a7 */ /* 0x000e6400080011ff */
[----:B-1----:R-:W-:Y:S05]  /*1d70*/  @!P0 BRA `(.L_x_32) ;  /* 0x0000009400148947 */ /* 0x002fea0003800000 */
.L_x_125:
[----:B------:R-:W2:Y:S01]  /*1d80*/  LDS.128 R4, [R4+0xf0] ;  /* 0x0000f00004047984 */ /* 0x000ea20000000c00 */
[----:B---3--:R-:W-:Y:S01]  /*1d90*/  ISETP.GE.AND P0, PT, R72, 0x1, PT ;  /* 0x000000014800780c */ /* 0x008fe20003f06270 */
[----:B-1----:R-:W-:Y:S01]  /*1da0*/  VIADD R2, R2, 0x90 ;  /* 0x0000009002027836 */ /* 0x002fe20000000000 */
[----:B------:R-:W-:Y:S01]  /*1db0*/  @!PT LDS RZ, [RZ] ;  /* 0x00000000fffff984 */ /* 0x000fe20000000800 */
[----:B------:R-:W-:Y:S01]  /*1dc0*/  @!PT LDS RZ, [RZ] ;  /* 0x00000000fffff984 */ /* 0x000fe20000000800 */
[----:B------:R-:W-:Y:S01]  /*1dd0*/  @!PT LDS RZ, [RZ] ;  /* 0x00000000fffff984 */ /* 0x000fe20000000800 */
[----:B------:R-:W-:Y:S01]  /*1de0*/  @!PT LDS RZ, [RZ] ;  /* 0x00000000fffff984 */ /* 0x000fe20000000800 */
[----:B------:R1:W-:Y:S06]  /*1df0*/  MEMBAR.ALL.CTA ;  /* 0x0000000000007992 */ /* 0x0003ec0000008000 */
[----:B-1----:R-:W1:Y:S01]  /*1e00*/  FENCE.VIEW.ASYNC.S ;  /* 0x00000000000073c6 */ /* 0x002e620000000000 */
[----:B------:R-:W-:-:S04]  /*1e10*/  PRMT R2, RZ, 0x654, R2 ;  /* 0x00000654ff027816 */ /* 0x000fc80000000002 */
[----:B-1----:R1:W-:Y:S01]  /*1e20*/  SYNCS.ARRIVE.TRANS64.RED.A1T0 RZ, [R2+URZ], RZ ;  /* 0x000000ff02ff79a7 */ /* 0x0023e200081004ff */
[----:B--2---:R-:W-:-:S13]  /*1e30*/  LOP3.LUT P2, RZ, R6, 0x1, RZ, 0xc0, !PT ;  /* 0x0000000106ff7812 */ /* 0x004fda000784c0ff */
[----:B------:R-:W-:Y:S01]  /*1e40*/  @P2 SHF.R.U32.HI R3, RZ, 0x10, R5 ;  /* 0x00000010ff032819 */ /* 0x000fe20000011605 */
[----:B------:R-:W-:Y:S01]  /*1e50*/  VOTEU.ANY UP0, P2 ;  /* 0x0000000000ff7886 */ /* 0x000fe20001000100 */
[----:B------:R-:W-:Y:S02]  /*1e60*/  @P2 MOV R13, R4 ;  /* 0x00000004000d2202 */ /* 0x000fe40000000f00 */
[----:B------:R-:W-:Y:S02]  /*1e70*/  @P2 R2UR.BROADCAST UR8, R3 ;  /* 0x00000000030822ca */ /* 0x000fe400008e0000 */
[----:B------:R-:W-:-:S11]  /*1e80*/  @P2 LOP3.LUT R11, R5, 0xffff, RZ, 0xc0, !PT ;  /* 0x0000ffff050b2812 */ /* 0x000fd600078ec0ff */
[----:B------:R-:W-:Y:S01]  /*1e90*/  @UP0 UMOV UR36, UR8 ;  /* 0x0000000800240c82 */ /* 0x000fe20008000000 */
[----:B-1----:R-:W-:Y:S05]  /*1ea0*/  @!P0 BRA `(.L_x_33) ;  /* 0x0000000000b88947 */ /* 0x002fea0003800000 */
[----:B------:R-:W4:Y:S01]  /*1eb0*/  LDC.64 R4, c[0x0][0xb18] ;  /* 0x0002c600ff047b82 */ /* 0x000f220000000a00 */
[----:B------:R-:W-:-:S07]  /*1ec0*/  ISETP.NE.AND P3, PT, R72, 0x1, PT ;  /* 0x000000014800780c */ /* 0x000fce0003f65270 */
[----:B------:R-:W1:Y:S08]  /*1ed0*/  LDC.64 R6, c[0x0][0xb10] ;  /* 0x0002c400ff067b82 */ /* 0x000e700000000a00 */
[----:B------:R-:W2:Y:S08]  /*1ee0*/  LDC R16, c[0x0][0xb20] ;  /* 0x0002c800ff107b82 */ /* 0x000eb00000000800 */
[----:B------:R-:W3:Y:S01]  /*1ef0*/  LDC R18, c[0x0][0xb0c] ;  /* 0x0002c300ff127b82 */ /* 0x000ee20000000800 */
[----:B----4-:R-:W-:Y:S01]  /*1f00*/  IMAD.HI.U32 R17, R0, R5, RZ ;  /* 0x0000000500117227 */ /* 0x010fe200078e00ff */
[----:B------:R-:W-:-:S03]  /*1f10*/  ISETP.NE.AND P0, PT, R4, 0x1, PT ;  /* 0x000000010400780c */ /* 0x000fc60003f05270 */
[----:B------:R-:W-:-:S03]  /*1f20*/  IMAD.HI.U32 R5, R11, R5, RZ ;  /* 0x000000050b057227 */ /* 0x000fc600078e00ff */
[----:B------:R-:W4:Y:S01]  /*1f30*/  LDC.64 R2, c[0x0][0xb28] ;  /* 0x0002ca00ff027b82 */ /* 0x000f220000000a00 */
[----:B-1----:R-:W-:-:S04]  /*1f40*/  IMAD.HI.U32 R20, R9, R6, RZ ;  /* 0x0000000609147227 */ /* 0x002fc800078e00ff */
[----:B------:R-:W-:Y:S01]  /*1f50*/  IMAD.HI.U32 R22, R13, R6, RZ ;  /* 0x000000060d167227 */ /* 0x000fe200078e00ff */
[----:B------:R-:W-:Y:S02]  /*1f60*/  SHF.R.U32.HI R20, RZ, R7, R20 ;  /* 0x00000007ff147219 */ /* 0x000fe40000011614 */
[-C--:B--2---:R-:W-:Y:S02]  /*1f70*/  SHF.R.U32.HI R17, RZ, R16.reuse, R17 ;  /* 0x00000010ff117219 */ /* 0x084fe40000011611 */
[----:B------:R-:W-:Y:S02]  /*1f80*/  SHF.R.U32.HI R16, RZ, R16, R5 ;  /* 0x00000010ff107219 */ /* 0x000fe40000011605 */
[----:B------:R-:W-:Y:S02]  /*1f90*/  SEL R17, R0, R17, !P0 ;  /* 0x0000001100117207 */ /* 0x000fe40004000000 */
[----:B------:R-:W-:Y:S02]  /*1fa0*/  SHF.R.U32.HI R22, RZ, R7, R22 ;  /* 0x00000007ff167219 */ /* 0x000fe40000011616 */
[----:B---3--:R-:W-:-:S02]  /*1fb0*/  ISETP.NE.AND P1, PT, R18, 0x1, PT ;  /* 0x000000011200780c */ /* 0x008fc40003f25270 */
[----:B------:R-:W-:Y:S02]  /*1fc0*/  SEL R5, R11, R16, !P0 ;  /* 0x000000100b057207 */ /* 0x000fe40004000000 */
[----:B------:R-:W-:Y:S02]  /*1fd0*/  SEL R19, R9, R20, !P1 ;  /* 0x0000001409137207 */ /* 0x000fe40004800000 */
[----:B------:R-:W-:Y:S01]  /*1fe0*/  SEL R7, R13, R22, !P1 ;  /* 0x000000160d077207 */ /* 0x000fe20004800000 */
[----:B----4-:R-:W-:-:S04]  /*1ff0*/  IMAD.HI.U32 R20, R17, R2, RZ ;  /* 0x0000000211147227 */ /* 0x010fc800078e00ff */
[----:B------:R-:W-:Y:S01]  /*2000*/  IMAD.HI.U32 R6, R19, R2, RZ ;  /* 0x0000000213067227 */ /* 0x000fe200078e00ff */
[----:B------:R-:W-:-:S04]  /*2010*/  @P3 SHF.R.U32.HI R17, RZ, R3, R20 ;  /* 0x00000003ff113219 */ /* 0x000fc80000011614 */
        /* <DEDUP_REMOVED lines=8> */
[----:B------:R-:W-:-:S04]  /*20a0*/  @!P0 IMAD.HI.U32 R16, R7, R2, RZ ;  /* 0x0000000207108227 */ /* 0x000fc800078e00ff */
[----:B------:R-:W-:Y:S01]  /*20b0*/  IMAD.MOV R2, RZ, RZ, -R6 ;  /* 0x000000ffff027224 */ /* 0x000fe200078e0a06 */
[----:B------:R-:W-:-:S03]  /*20c0*/  @!P0 SHF.R.U32.HI R16, RZ, R3, R16 ;  /* 0x00000003ff108219 */ /* 0x000fc60000011610 */
[----:B------:R-:W-:Y:S01]  /*20d0*/  IMAD R2, R72, R2, R5 ;  /* 0x0000000248027224 */ /* 0x000fe200078e0205 */
[----:B------:R-:W-:Y:S02]  /*20e0*/  @!P0 SEL R3, R7, R16, !P3 ;  /* 0x0000001007038207 */ /* 0x000fe40005800000 */
[----:B------:R-:W-:-:S03]  /*20f0*/  IADD3 R16, PT, PT, -R5, RZ, RZ ;  /* 0x000000ff05107210 */ /* 0x000fc60007ffe1ff */
[--C-:B------:R-:W-:Y:S02]  /*2100*/  @!P0 IMAD.IADD R6, R6, 0x1, -R3.reuse ;  /* 0x0000000106068824 */ /* 0x100fe400078e0a03 */
[----:B------:R-:W-:Y:S01]  /*2110*/  @!P0 IMAD R3, R2, R19, R3 ;  /* 0x0000001302038224 */ /* 0x000fe200078e0203 */
[----:B------:R-:W-:Y:S01]  /*2120*/  IADD3 R2, PT, PT, -R7, RZ, RZ ;  /* 0x000000ff07027210 */ /* 0x000fe20007ffe1ff */
[----:B------:R-:W-:Y:S02]  /*2130*/  @!P0 IMAD R5, R72, R6, R7 ;  /* 0x0000000648058224 */ /* 0x000fe400078e0207 */
[----:B------:R-:W-:Y:S02]  /*2140*/  IMAD R11, R4, R16, R11 ;  /* 0x00000010040b7224 */ /* 0x000fe400078e020b */
[----:B------:R-:W-:Y:S02]  /*2150*/  @!P0 IMAD.MOV.U32 R7, RZ, RZ, R3 ;  /* 0x000000ffff078224 */ /* 0x000fe400078e0003 */
[----:B------:R-:W-:-:S02]  /*2160*/  IMAD R2, R18, R2, R13 ;  /* 0x0000000212027224 */ /* 0x000fc400078e020d */
[----:B------:R-:W-:Y:S02]  /*2170*/  IMAD R11, R5, R4, R11 ;  /* 0x00000004050b7224 */ /* 0x000fe400078e020b */
[----:B------:R-:W-:Y:S02]  /*2180*/  IMAD R13, R7, R18, R2 ;  /* 0x00000012070d7224 */ /* 0x000fe400078e0202 */
.L_x_33:
[----:B------:R-:W1:Y:S02]  /*2190*/  LDCU UR8, c[0x0][0xb30] ;  /* 0x00016600ff0877ac */ /* 0x000e640008000800 */
[----:B-1----:R-:W-:-:S09]  /*21a0*/  UISETP.NE.AND UP0, UPT, UR8, 0x1, UPT ;  /* 0x000000010800788c */ /* 0x002fd2000bf05270 */
[----:B------:R-:W-:Y:S05]  /*21b0*/  BRA.U UP0, `(.L_x_34) ;  /* 0x0000000100407547 */ /* 0x000fea000b800000 */
[----:B------:R-:W1:Y:S08]  /*21c0*/  LDC.64 R4, c[0x0][0xb10] ;  /* 0x0002c400ff047b82 */ /* 0x000e700000000a00 */
[----:B------:R-:W2:Y:S08]  /*21d0*/  LDC.64 R2, c[0x0][0xb18] ;  /* 0x0002c600ff027b82 */ /* 0x000eb00000000a00 */
[----:B------:R-:W3:Y:S08]  /*21e0*/  LDC R6, c[0x0][0xb20] ;  /* 0x0002c800ff067b82 */ /* 0x000ef00000000800 */
[----:B------:R-:W4:Y:S01]  /*21f0*/  LDC R16, c[0x0][0xb0c] ;  /* 0x0002c300ff107b82 */ /* 0x000f220000000800 */
[----:B-1----:R-:W-:-:S05]  /*2200*/  IMAD.HI.U32 R4, R13, R4, RZ ;  /* 0x000000040d047227 */ /* 0x002fca00078e00ff */
[----:B------:R-:W-:Y:S01]  /*2210*/  SHF.R.U32.HI R4, RZ, R5, R4 ;  /* 0x00000005ff047219 */ /* 0x000fe20000011604 */
[----:B--2---:R-:W-:Y:S01]  /*2220*/  IMAD.HI.U32 R3, R11, R3, RZ ;  /* 0x000000030b037227 */ /* 0x004fe200078e00ff */
[----:B------:R-:W-:-:S04]  /*2230*/  ISETP.NE.AND P0, PT, R2, 0x1, PT ;  /* 0x000000010200780c */ /* 0x000fc80003f05270 */
[----:B---3--:R-:W-:-:S04]  /*2240*/  SHF.R.U32.HI R6, RZ, R6, R3 ;  /* 0x00000006ff067219 */ /* 0x008fc80000011603 */
[----:B------:R-:W-:Y:S02]  /*2250*/  SEL R3, R11, R6, !P0 ;  /* 0x000000060b037207 */ /* 0x000fe40004000000 */
[----:B----4-:R-:W-:-:S04]  /*2260*/  ISETP.NE.AND P1, PT, R16, 0x1, PT ;  /* 0x000000011000780c */ /* 0x010fc80003f25270 */
[----:B------:R-:W-:-:S05]  /*2270*/  SEL R4, R13, R4, !P1 ;  /* 0x000000040d047207 */ /* 0x000fca0004800000 */
[----:B------:R-:W-:Y:S02]  /*2280*/  IMAD.IADD R5, R3, 0x1, -R4 ;  /* 0x0000000103057824 */ /* 0x000fe400078e0a04 */
[----:B------:R-:W-:Y:S02]  /*2290*/  IMAD.IADD R3, R4, 0x1, -R3 ;  /* 0x0000000104037824 */ /* 0x000fe400078e0a03 */
[----:B------:R-:W-:Y:S02]  /*22a0*/  IMAD R13, R5, R16, R13 ;  /* 0x00000010050d7224 */ /* 0x000fe400078e020d */
[----:B------:R-:W-:-:S07]  /*22b0*/  IMAD R11, R3, R2, R11 ;  /* 0x00000002030b7224 */ /* 0x000fce00078e020b */
.L_x_34:
[----:B------:R-:W-:Y:S01]  /*22c0*/  VIADD R14, R14, 0x1 ;  /* 0x000000010e0e7836 */ /* 0x000fe20000000000 */
[----:B------:R-:W-:Y:S01]  /*22d0*/  PLOP3.LUT P1, PT, PT, PT, PT, 0x80, 0x8 ;  /* 0x000000000008781c */ /* 0x000fe20003f2f070 */
[----:B------:R-:W-:Y:S02]  /*22e0*/  IMAD.IADD R21, R13, 0x1, R152 ;  /* 0x000000010d157824 */ /* 0x000fe400078e0298 */
[----:B------:R-:W-:Y:S01]  /*22f0*/  IMAD.IADD R20, R11, 0x1, R150 ;  /* 0x000000010b147824 */ /* 0x000fe200078e0296 */
[----:B------:R-:W-:-:S04]  /*2300*/  ISETP.NE.AND P0, PT, R14, 0x2, PT ;  /* 0x000000020e00780c */ /* 0x000fc80003f05270 */
[----:B------:R-:W-:Y:S02]  /*2310*/  SEL R3, RZ, 0x1, P0 ;  /* 0x00000001ff037807 */ /* 0x000fe40000000000 */
[----:B------:R-:W-:Y:S02]  /*2320*/  SEL R14, R14, RZ, P0 ;  /* 0x000000ff0e0e7207 */ /* 0x000fe40000000000 */
[----:B------:R-:W-:Y:S01]  /*2330*/  LOP3.LUT R12, R12, R3, RZ, 0x3c, !PT ;  /* 0x000000030c0c7212 */ /* 0x000fe200078e3cff */
[----:B------:R-:W-:Y:S06]  /*2340*/  @P2 BRA `(.L_x_35) ;  /* 0xfffffff000682947 */ /* 0x000fec000383ffff */
[----:B------:R-:W-:Y:S01]  /*2350*/  UIADD3 UR4, UPT, UPT, UR4, 0x18, URZ ;  /* 0x0000001804047890 */ /* 0x000fe2000fffe0ff */
[----:B------:R-:W-:-:S03]  /*2360*/  SHF.L.U32 R3, R15, 0x1f, RZ ;  /* 0x0000001f0f037819 */ /* 0x000fc600000006ff */
[----:B------:R-:W-:-:S09]  /*2370*/  ULEA UR5, UR6, UR4, 0x3 ;  /* 0x0000000406057291 */ /* 0x000fd2000f8e18ff */
[----:B------:R-:W1:Y:S02]  /*2380*/  SYNCS.PHASECHK.TRANS64.TRYWAIT P0, [UR5], R3 ;  /* 0x00000003ff0075a7 */ /* 0x000e640008001105 */
[----:B-1----:R-:W-:Y:S05]  /*2390*/  @!P0 BRA `(.L_x_36) ;  /* 0x0000008c00a08947 */ /* 0x002fea0003800000 */
.L_x_127:
[----:B------:R-:W-:-:S04]  /*23a0*/  UIADD3 UR6, UPT, UPT, UR6, 0x1, URZ ;  /* 0x0000000106067890 */ /* 0x000fc8000fffe0ff */
[----:B------:R-:W-:-:S04]  /*23b0*/  UISETP.NE.AND UP0, UPT, UR6, 0x3, UPT ;  /* 0x000000030600788c */ /* 0x000fc8000bf05270 */
[----:B------:R-:W-:Y:S02]  /*23c0*/  USEL UR7, URZ, 0x1, UP0 ;  /* 0x00000001ff077887 */ /* 0x000fe40008000000 */
[----:B------:R-:W-:-:S04]  /*23d0*/  USEL UR6, UR6, URZ, UP0 ;  /* 0x000000ff06067287 */ /* 0x000fc80008000000 */
[----:B------:R-:W-:Y:S01]  /*23e0*/  ULEA UR5, UR6, UR4, 0x3 ;  /* 0x0000000406057291 */ /* 0x000fe2000f8e18ff */
[----:B------:R-:W-:-:S04]  /*23f0*/  LOP3.LUT R15, R15, UR7, RZ, 0x3c, !PT ;  /* 0x000000070f0f7c12 */ /* 0x000fc8000f8e3cff */
[----:B-1----:R-:W-:-:S04]  /*2400*/  SHF.L.U32 R3, R15, 0x1f, RZ ;  /* 0x0000001f0f037819 */ /* 0x002fc800000006ff */
[----:B------:R-:W1:Y:S02]  /*2410*/  SYNCS.PHASECHK.TRANS64.TRYWAIT P0, [UR5], R3 ;  /* 0x00000003ff0075a7 */ /* 0x000e640008001105 */
[----:B-1----:R-:W-:Y:S05]  /*2420*/  @!P0 BRA `(.L_x_37) ;  /* 0x0000008c00948947 */ /* 0x002fea0003800000 */
.L_x_129:
[----:B------:R-:W-:-:S04]  /*2430*/  UIADD3 UR6, UPT, UPT, UR6, 0x1, URZ ;  /* 0x0000000106067890 */ /* 0x000fc8000fffe0ff */
[----:B------:R-:W-:-:S04]  /*2440*/  UISETP.NE.AND UP0, UPT, UR6, 0x3, UPT ;  /* 0x000000030600788c */ /* 0x000fc8000bf05270 */
[----:B------:R-:W-:Y:S02]  /*2450*/  USEL UR5, URZ, 0x1, UP0 ;  /* 0x00000001ff057887 */ /* 0x000fe40008000000 */
[----:B------:R-:W-:-:S04]  /*2460*/  USEL UR6, UR6, URZ, UP0 ;  /* 0x000000ff06067287 */ /* 0x000fc80008000000 */
[----:B------:R-:W-:Y:S01]  /*2470*/  ULEA UR6, UR6, UR4, 0x3 ;  /* 0x0000000406067291 */ /* 0x000fe2000f8e18ff */
[----:B-1----:R-:W-:-:S04]  /*2480*/  LOP3.LUT R3, R15, UR5, RZ, 0x3c, !PT ;  /* 0x000000050f037c12 */ /* 0x002fc8000f8e3cff */
[----:B------:R-:W-:Y:S01]  /*2490*/  SHF.L.U32 R3, R3, 0x1f, RZ ;  /* 0x0000001f03037819 */ /* 0x000fe200000006ff */
[----:B----4-:R-:W-:-:S07]  /*24a0*/  IMAD.U32 R0, RZ, RZ, UR6 ;  /* 0x00000006ff007e24 */ /* 0x010fce000f8e00ff */
.L_x_38:
[----:B-1----:R1:W2:Y:S02]  /*24b0*/  SYNCS.PHASECHK.TRANS64.TRYWAIT P0, [R0+URZ], R3 ;  /* 0x00000003000075a7 */ /* 0x0022a400080011ff */
[----:B--2---:R-:W-:Y:S05]  /*24c0*/  @!P0 NANOSLEEP.SYNCS 0x989680 ;  /* 0x009896800000895d */ /* 0x004fea0003900000 */
[----:B------:R-:W2:Y:S02]  /*24d0*/  @!P0 SYNCS.PHASECHK.TRANS64 P0, [R0+URZ], R3 ;  /* 0x00000003000085a7 */ /* 0x000ea400080010ff */
[----:B--2---:R-:W-:Y:S05]  /*24e0*/  @P0 EXIT ;  /* 0x000000000000094d */ /* 0x004fea0003800000 */
[----:B------:R-:W-:Y:S05]  /*24f0*/  BRA `(.L_x_38) ;  /* 0xfffffffc00ec7947 */ /* 0x000fea000383ffff */
.L_x_17:
[----:B------:R-:W-:-:S04]  /*2500*/  UISETP.NE.AND UP1, UPT, UR37, URZ, UPT ;  /* 0x000000ff2500728c */ /* 0x000fc8000bf25270 */
[----:B------:R-:W-:-:S09]  /*2510*/  UISETP.NE.OR UP1, UPT, UR8, 0x1, UP1 ;  /* 0x000000010800788c */ /* 0x000fd20008f25670 */
[----:B------:R-:W-:Y:S05]  /*2520*/  BRA.U UP1, `(.L_x_39) ;  /* 0x0000000501487547 */ /* 0x000fea000b800000 */
[----:B------:R-:W-:Y:S01]  /*2530*/  ISETP.NE.AND P2, PT, R2, RZ, PT ;  /* 0x000000ff0200720c */ /* 0x000fe20003f45270 */
[----:B------:R-:W-:Y:S01]  /*2540*/  IMAD.MOV.U32 R12, RZ, RZ, 0x1 ;  /* 0x00000001ff0c7424 */ /* 0x000fe200078e00ff */
[----:B------:R-:W-:Y:S02]  /*2550*/  CS2R R10, SRZ ;  /* 0x00000000000a7805 */ /* 0x000fe4000001ff00 */
[----:B------:R-:W-:Y:S01]  /*2560*/  CS2R R8, SRZ ;  /* 0x0000000000087805 */ /* 0x000fe2000001ff00 */
[----:B------:R-:W-:Y:S01]  /*2570*/  UMOV UR4, 0x400 ;  /* 0x0000040000047882 */ /* 0x000fe20000000000 */
[----:B------:R-:W-:Y:S01]  /*2580*/  UMOV UR6, URZ ;  /* 0x000000ff00067c82 */ /* 0x000fe20008000000 */
[----:B------:R-:W-:-:S12]  /*2590*/  ULEA UR37, UR37, UR4, 0x18 ;  /* 0x0000000425257291 */ /* 0x000fd8000f8ec0ff */
.L_x_43:
[----:B------:R-:W-:Y:S02]  /*25a0*/  LEA R0, R8, UR37, 0x3 ;  /* 0x0000002508007c11 */ /* 0x000fe4000f8e18ff */
[----:B------:R-:W-:-:S03]  /*25b0*/  SHF.L.U32 R5, R9, 0x1f, RZ ;  /* 0x0000001f09057819 */ /* 0x000fc600000006ff */
[----:B------:R-:W-:Y:S01]  /*25c0*/  VIADD R4, R0, 0xd0 ;  /* 0x000000d000047836 */ /* 0x000fe20000000000 */
[----:B------:R-:W1:Y:S02]  /*25d0*/  SYNCS.PHASECHK.TRANS64.TRYWAIT P0, [R0+URZ+0xc0], R5 ;  /* 0x0000c005000075a7 */ /* 0x000e6400080011ff */
[----:B-1----:R-:W-:Y:S05]  /*25e0*/  @!P0 BRA `(.L_x_40) ;  /* 0x0000008c003c8947 */ /* 0x002fea0003800000 */
.L_x_130:
[----:B------:R-:W-:Y:S01]  /*25f0*/  ULEA UR5, UR6, UR37, 0x3 ;  /* 0x0000002506057291 */ /* 0x000fe2000f8e18ff */
[----:B------:R-:W-:Y:S02]  /*2600*/  PRMT R4, RZ, 0x654, R4 ;  /* 0x00000654ff047816 */ /* 0x000fe40000000004 */
[----:B-1----:R-:W-:Y:S01]  /*2610*/  SHF.L.U32 R5, R12, 0x1f, RZ ;  /* 0x0000001f0c057819 */ /* 0x002fe200000006ff */
[----:B------:R-:W-:Y:S01]  /*2620*/  UIADD3 UR4, UPT, UPT, UR5, 0x80, URZ ;  /* 0x0000008005047890 */ /* 0x000fe2000fffe0ff */
[----:B------:R1:W-:Y:S05]  /*2630*/  SYNCS.ARRIVE.TRANS64.RED.A1T0 RZ, [R4+URZ], RZ ;  /* 0x000000ff04ff79a7 */ /* 0x0003ea00081004ff */
[----:B------:R-:W-:Y:S01]  /*2640*/  IMAD.U32 R7, RZ, RZ, UR4 ;  /* 0x00000004ff077e24 */ /* 0x000fe2000f8e00ff */
[----:B------:R-:W2:Y:S04]  /*2650*/  SYNCS.PHASECHK.TRANS64.TRYWAIT P0, [UR5+0x90], R5 ;  /* 0x00009005ff0075a7 */ /* 0x000ea80008001105 */
[----:B------:R-:W-:Y:S01]  /*2660*/  PRMT R6, R2, 0x654, R7 ;  /* 0x0000065402067816 */ /* 0x000fe20000000007 */
[----:B-1----:R-:W-:Y:S01]  /*2670*/  @!P2 IMAD.MOV.U32 R4, RZ, RZ, 0x10 ;  /* 0x00000010ff04a424 */ /* 0x002fe200078e00ff */
[----:B--2---:R-:W-:Y:S06]  /*2680*/  @!P0 BRA `(.L_x_41) ;  /* 0x0000008c00288947 */ /* 0x004fec0003800000 */
.L_x_132:
[----:B------:R-:W-:Y:S01]  /*2690*/  ULEA UR4, UR6, UR37, 0x4 ;  /* 0x0000002506047291 */ /* 0x000fe2000f8e20ff */
[----:B------:R-:W-:Y:S01]  /*26a0*/  SEL R3, R6, R3, !P2 ;  /* 0x0000000306037207 */ /* 0x000fe20005000000 */
[----:B------:R-:W-:Y:S01]  /*26b0*/  UIADD3 UR5, UPT, UPT, UR5, 0x80, URZ ;  /* 0x0000008005057890 */ /* 0x000fe2000fffe0ff */
[----:B-1----:R-:W-:Y:S01]  /*26c0*/  LEA R0, R11, UR37, 0x3 ;  /* 0x000000250b007c11 */ /* 0x002fe2000f8e18ff */
[----:B------:R-:W-:Y:S01]  /*26d0*/  UIADD3 UR4, UPT, UPT, UR4, 0xf0, URZ ;  /* 0x000000f004047890 */ /* 0x000fe2000fffe0ff */
[----:B------:R-:W-:Y:S01]  /*26e0*/  SHF.L.U32 R5, R10, 0x1f, RZ ;  /* 0x0000001f0a057819 */ /* 0x000fe200000006ff */
[----:B------:R1:W-:Y:S01]  /*26f0*/  @!P2 SYNCS.ARRIVE.TRANS64.RED RZ, [R3+URZ], R4 ;  /* 0x0000000403ffa9a7 */ /* 0x0003e200080004ff */
[----:B------:R-:W-:Y:S01]  /*2700*/  UIADD3 UR6, UPT, UPT, UR6, 0x1, URZ ;  /* 0x0000000106067890 */ /* 0x000fe2000fffe0ff */
[----:B------:R-:W-:-:S03]  /*2710*/  VIADD R8, R8, 0x1 ;  /* 0x0000000108087836 */ /* 0x000fc60000000000 */
[----:B------:R-:W-:Y:S02]  /*2720*/  UISETP.NE.AND UP0, UPT, UR6, 0x2, UPT ;  /* 0x000000020600788c */ /* 0x000fe4000bf05270 */
[----:B------:R-:W-:Y:S06]  /*2730*/  UGETNEXTWORKID.BROADCAST [UR4], [UR5] ;  /* 0x00000000040073ca */ /* 0x000fec0008000100 */
[----:B------:R-:W-:Y:S01]  /*2740*/  USEL UR4, URZ, 0x1, UP0 ;  /* 0x00000001ff047887 */ /* 0x000fe20008000000 */
[----:B------:R-:W-:Y:S01]  /*2750*/  ISETP.NE.AND P0, PT, R8, 0x2, PT ;  /* 0x000000020800780c */ /* 0x000fe20003f05270 */
[----:B------:R-:W-:Y:S01]  /*2760*/  USEL UR6, UR6, URZ, UP0 ;  /* 0x000000ff06067287 */ /* 0x000fe20008000000 */
[----:B------:R-:W2:Y:S03]  /*2770*/  SYNCS.PHASECHK.TRANS64.TRYWAIT P1, [R0+URZ+0x80], R5 ;  /* 0x00008005000075a7 */ /* 0x000ea600080211ff */
[----:B------:R-:W-:Y:S01]  /*2780*/  LOP3.LUT R12, R12, UR4, RZ, 0x3c, !PT ;  /* 0x000000040c0c7c12 */ /* 0x000fe2000f8e3cff */
[----:B-12---:R-:W-:Y:S07]  /*2790*/  @!P1 BRA `(.L_x_42) ;  /* 0x0000008800fc9947 */ /* 0x006fee0003800000 */
.L_x_133:
[C---:B------:R-:W-:Y:S01]  /*27a0*/  LEA R4, R11.reuse, UR37, 0x4 ;  /* 0x000000250b047c11 */ /* 0x040fe2000f8e20ff */
[----:B-1----:R-:W-:Y:S01]  /*27b0*/  VIADD R0, R0, 0x90 ;  /* 0x0000009000007836 */ /* 0x002fe20000000000 */
[----:B------:R-:W-:Y:S01]  /*27c0*/  SEL R8, R8, RZ, P0 ;  /* 0x000000ff08087207 */ /* 0x000fe20000000000 */
[----:B------:R-:W-:-:S03]  /*27d0*/  VIADD R11, R11, 0x1 ;  /* 0x000000010b0b7836 */ /* 0x000fc60000000000 */
[----:B------:R-:W1:Y:S01]  /*27e0*/  LDS.128 R4, [R4+0xf0] ;  /* 0x0000f00004047984 */ /* 0x000e620000000c00 */
[----:B------:R-:W-:Y:S02]  /*27f0*/  PRMT R0, RZ, 0x654, R0 ;  /* 0x00000654ff007816 */ /* 0x000fe40000000000 */
[C---:B------:R-:W-:Y:S01]  /*2800*/  ISETP.NE.AND P1, PT, R11.reuse, 0x2, PT ;  /* 0x000000020b00780c */ /* 0x040fe20003f25270 */
[----:B------:R-:W-:Y:S01]  /*2810*/  @!PT LDS RZ, [RZ] ;  /* 0x00000000fffff984 */ /* 0x000fe20000000800 */
[----:B------:R-:W-:Y:S01]  /*2820*/  @!PT LDS RZ, [RZ] ;  /* 0x00000000fffff984 */ /* 0x000fe20000000800 */
[----:B------:R-:W-:Y:S01]  /*2830*/  @!PT LDS RZ, [RZ] ;  /* 0x00000000fffff984 */ /* 0x000fe20000000800 */
[----:B------:R-:W-:Y:S01]  /*2840*/  @!PT LDS RZ, [RZ] ;  /* 0x00000000fffff984 */ /* 0x000fe20000000800 */
[----:B------:R2:W-:Y:S06]  /*2850*/  MEMBAR.ALL.CTA ;  /* 0x0000000000007992 */ /* 0x0005ec0000008000 */
[----:B--2---:R-:W2:Y:S01]  /*2860*/  FENCE.VIEW.ASYNC.S ;  /* 0x00000000000073c6 */ /* 0x004ea20000000000 */
[----:B------:R-:W-:Y:S01]  /*2870*/  SEL R11, R11, RZ, P1 ;  /* 0x000000ff0b0b7207 */ /* 0x000fe20000800000 */
[----:B--2---:R2:W-:Y:S01]  /*2880*/  SYNCS.ARRIVE.TRANS64.RED.A1T0 RZ, [R0+URZ], RZ ;  /* 0x000000ff00ff79a7 */ /* 0x0045e200081004ff */
[----:B-1----:R-:W-:-:S02]  /*2890*/  LOP3.LUT P3, RZ, R6, 0x1, RZ, 0xc0, !PT ;  /* 0x0000000106ff7812 */ /* 0x002fc4000786c0ff */
[----:B------:R-:W-:-:S04]  /*28a0*/  SEL R5, RZ, 0x1, P1 ;  /* 0x00000001ff057807 */ /* 0x000fc80000800000 */
[----:B------:R-:W-:Y:S02]  /*28b0*/  LOP3.LUT R10, R10, R5, RZ, 0x3c, !PT ;  /* 0x000000050a0a7212 */ /* 0x000fe400078e3cff */
[----:B--2---:R-:W-:-:S04]  /*28c0*/  SEL R0, RZ, 0x1, P0 ;  /* 0x00000001ff007807 */ /* 0x004fc80000000000 */
[----:B------:R-:W-:Y:S01]  /*28d0*/  LOP3.LUT R9, R9, R0, RZ, 0x3c, !PT ;  /* 0x0000000009097212 */ /* 0x000fe200078e3cff */
[----:B------:R-:W-:Y:S06]  /*28e0*/  @P3 BRA `(.L_x_43) ;  /* 0xfffffffc002c3947 */ /* 0x000fec000383ffff */
[----:B------:R-:W-:Y:S01]  /*28f0*/  ULEA UR5, UR6, UR37, 0x3 ;  /* 0x0000002506057291 */ /* 0x000fe2000f8e18ff */
[----:B------:R-:W-:-:S08]  /*2900*/  SHF.L.U32 R3, R12, 0x1f, RZ ;  /* 0x0000001f0c037819 */ /* 0x000fd000000006ff */
[----:B------:R-:W1:Y:S02]  /*2910*/  SYNCS.PHASECHK.TRANS64 P0, [UR5+0x90], R3 ;  /* 0x00009003ff0075a7 */ /* 0x000e640008001005 */
[----:B-1----:R-:W-:Y:S05]  /*2920*/  @P0 BRA `(.L_x_44) ;  /* 0x0000000000080947 */ /* 0x002fea0003800000 */
[----:B------:R-:W1:Y:S02]  /*2930*/  SYNCS.PHASECHK.TRANS64.TRYWAIT P0, [UR5+0x90], R3 ;  /* 0x00009003ff0075a7 */ /* 0x000e640008001105 */
[----:B-1----:R-:W-:Y:S05]  /*2940*/  @!P0 BRA `(.L_x_45) ;  /* 0x0000008800a48947 */ /* 0x002fea0003800000 */
.L_x_44:
[----:B------:R-:W-:-:S04]  /*2950*/  UIADD3 UR4, UPT, UPT, UR6, 0x1, URZ ;  /* 0x0000000106047890 */ /* 0x000fc8000fffe0ff */
[----:B------:R-:W-:-:S04]  /*2960*/  UISETP.NE.AND UP0, UPT, UR4, 0x2, UPT ;  /* 0x000000020400788c */ /* 0x000fc8000bf05270 */
[----:B------:R-:W-:Y:S02]  /*2970*/  USEL UR7, URZ, 0x1, UP0 ;  /* 0x00000001ff077887 */ /* 0x000fe40008000000 */
[----:B------:R-:W-:-:S04]  /*2980*/  USEL UR4, UR4, URZ, UP0 ;  /* 0x000000ff04047287 */ /* 0x000fc80008000000 */
[----:B------:R-:W-:Y:S01]  /*2990*/  ULEA UR4, UR4, UR37, 0x3 ;  /* 0x0000002504047291 */ /* 0x000fe2000f8e18ff */
[----:B-1----:R-:W-:-:S04]  /*29a0*/  LOP3.LUT R3, R12, UR7, RZ, 0x3c, !PT ;  /* 0x000000070c037c12 */ /* 0x002fc8000f8e3cff */
[----:B------:R-:W-:-:S04]  /*29b0*/  SHF.L.U32 R0, R3, 0x1f, RZ ;  /* 0x0000001f03007819 */ /* 0x000fc800000006ff */
[----:B------:R-:W1:Y:S02]  /*29c0*/  SYNCS.PHASECHK.TRANS64 P0, [UR4+0x90], R0 ;  /* 0x00009000ff0075a7 */ /* 0x000e640008001004 */
[----:B-1----:R-:W-:Y:S05]  /*29d0*/  @P0 EXIT ;  /* 0x000000000000094d */ /* 0x002fea0003800000 */
[----:B------:R-:W-:Y:S02]  /*29e0*/  SHF.L.U32 R3, R3, 0x1f, RZ ;  /* 0x0000001f03037819 */ /* 0x000fe400000006ff */
[----:B------:R-:W-:-:S07]  /*29f0*/  MOV R0, UR4 ;  /* 0x0000000400007c02 */ /* 0x000fce0008000f00 */
.L_x_46:
[----:B-1----:R1:W2:Y:S02]  /*2a00*/  SYNCS.PHASECHK.TRANS64.TRYWAIT P0, [R0+URZ+0x90], R3 ;  /* 0x00009003000075a7 */ /* 0x0022a400080011ff */
[----:B--2---:R-:W-:Y:S05]  /*2a10*/  @!P0 NANOSLEEP.SYNCS 0x989680 ;  /* 0x009896800000895d */ /* 0x004fea0003900000 */
[----:B------:R-:W2:Y:S02]  /*2a20*/  @!P0 SYNCS.PHASECHK.TRANS64 P0, [R0+URZ+0x90], R3 ;  /* 0x00009003000085a7 */ /* 0x000ea400080010ff */
[----:B--2---:R-:W-:Y:S05]  /*2a30*/  @P0 EXIT ;  /* 0x000000000000094d */ /* 0x004fea0003800000 */
[----:B------:R-:W-:Y:S05]  /*2a40*/  BRA `(.L_x_46) ;  /* 0xfffffffc00ec7947 */ /* 0x000fea000383ffff */
.L_x_39:
[----:B------:R-:W-:-:S09]  /*2a50*/  UISETP.NE.AND UP1, UPT, UR8, URZ, UPT ;  /* 0x000000ff0800728c */ /* 0x000fd2000bf25270 */
[----:B------:R-:W-:Y:S05]  /*2a60*/  BRA.U UP1, `(.L_x_47) ;  /* 0x0000000d016c7547 */ /* 0x000fea000b800000 */
[----:B------:R-:W-:Y:S01]  /*2a70*/  UMOV UR4, 0x40 ;  /* 0x0000004000047882 */ /* 0x000fe20000000000 */
[----:B------:R-:W-:Y:S01]  /*2a80*/  NOP ;  /* 0x0000000000007918 */ /* 0x000fe20000000000 */
[----:B------:R-:W-:Y:S01]  /*2a90*/  ULEA UR4, UR37, UR4, 0x18 ;  /* 0x0000000425047291 */ /* 0x000fe2000f8ec0ff */
[----:B------:R-:W-:Y:S02]  /*2aa0*/  UMOV UR5, 0x400 ;  /* 0x0000040000057882 */ /* 0x000fe40000000000 */
[----:B------:R-:W-:-:S06]  /*2ab0*/  ULEA UR37, UR37, UR5, 0x18 ;  /* 0x0000000525257291 */ /* 0x000fcc000f8ec0ff */
[----:B------:R-:W1:Y:S02]  /*2ac0*/  LDS.U8 R0, [UR4+0x1c] ;  /* 0x00001c04ff007984 */ /* 0x000e640008000000 */
[----:B-1----:R-:W-:-:S13]  /*2ad0*/  ISETP.NE.AND P0, PT, R0, RZ, PT ;  /* 0x000000ff0000720c */ /* 0x002fda0003f05270 */
[----:B------:R-:W-:Y:S05]  /*2ae0*/  @P0 BRA `(.L_x_48) ;  /* 0x0000000000580947 */ /* 0x000fea0003800000 */
[----:B------:R-:W-:-:S13]  /*2af0*/  ELECT P0, URZ, PT ;  /* 0x0000000000ff782f */ /* 0x000fda0003800000 */
[----:B------:R-:W-:Y:S05]  /*2b00*/  @!P0 BRA `(.L_x_49) ;  /* 0x0000000000608947 */ /* 0x000fea0003800000 */
[----:B------:R-:W-:Y:S01]  /*2b10*/  UMOV UR5, 0x10 ;  /* 0x0000001000057882 */ /* 0x000fe20000000000 */
[----:B------:R-:W-:Y:S01]  /*2b20*/  HFMA2 R0, -RZ, RZ, 0, 5.9604644775390625e-08 ;  /* 0x00000001ff007431 */ /* 0x000fe200000001ff */
[----:B------:R-:W-:-:S03]  /*2b30*/  MOV R2, 0xffff ;  /* 0x0000ffff00027802 */ /* 0x000fc60000000f00 */
[----:B------:R-:W-:Y:S04]  /*2b40*/  DEPBAR.LE SB1, 0x36 ;  /* 0x00009d800000791a */ /* 0x000fe80000000000 */
[----:B------:R-:W1:Y:S02]  /*2b50*/  UTCATOMSWS.FIND_AND_SET.ALIGN UP0, UR5, UR5 ;  /* 0x00000005000575e3 */ /* 0x000e640008000800 */
[----:B-1----:R-:W-:Y:S01]  /*2b60*/  MOV R3, UR5 ;  /* 0x0000000500037c02 */ /* 0x002fe20008000f00 */
[----:B------:R-:W-:Y:S06]  /*2b70*/  BRA.U UP0, `(.L_x_50) ;  /* 0x0000000100187547 */ /* 0x000fec000b800000 */
.L_x_51:
[----:B------:R-:W-:Y:S05]  /*2b80*/  NANOSLEEP 0x64 ;  /* 0x000000640000795d */ /* 0x000fea0003800000 */
[----:B------:R-:W-:-:S05]  /*2b90*/  UMOV UR5, 0x10 ;  /* 0x0000001000057882 */ /* 0x000fca0000000000 */
[----:B------:R-:W-:Y:S04]  /*2ba0*/  DEPBAR.LE SB1, 0x36 ;  /* 0x00009d800000791a */ /* 0x000fe80000000000 */
[----:B------:R-:W1:Y:S02]  /*2bb0*/  UTCATOMSWS.FIND_AND_SET.ALIGN UP0, UR5, UR5 ;  /* 0x00000005000575e3 */ /* 0x000e640008000800 */
[----:B-1----:R-:W-:Y:S01]  /*2bc0*/  MOV R3, UR5 ;  /* 0x0000000500037c02 */ /* 0x002fe20008000f00 */
[----:B------:R-:W-:Y:S05]  /*2bd0*/  BRA.U !UP0, `(.L_x_51) ;  /* 0xfffffffd08e87547 */ /* 0x000fea000b83ffff */
.L_x_50:
[-C--:B------:R-:W-:Y:S02]  /*2be0*/  SHF.L.U32 R2, R2, R3.reuse, RZ ;  /* 0x0000000302027219 */ /* 0x080fe400000006ff */
[----:B------:R-:W-:Y:S01]  /*2bf0*/  SHF.L.U32 R0, R0, R3, RZ ;  /* 0x0000000300007219 */ /* 0x000fe200000006ff */
[----:B------:R-:W-:Y:S02]  /*2c00*/  IMAD.SHL.U32 R3, R3, 0x20, RZ ;  /* 0x0000002003037824 */ /* 0x000fe400078e00ff */
[----:B------:R1:W-:Y:S04]  /*2c10*/  ATOMS.OR RZ, [UR4+0x14], R2 ;  /* 0x00001402ffff798c */ /* 0x0003e8000b000004 */
[----:B------:R1:W-:Y:S04]  /*2c20*/  ATOMS.OR RZ, [UR4+0x18], R0 ;  /* 0x00001800ffff798c */ /* 0x0003e8000b000004 */
[----:B------:R1:W-:Y:S01]  /*2c30*/  STS [UR37+0x110], R3 ;  /* 0x00011003ff007988 */ /* 0x0003e20008000825 */
[----:B------:R-:W-:Y:S05]  /*2c40*/  BRA `(.L_x_49) ;  /* 0x0000000000107947 */ /* 0x000fea0003800000 */
.L_x_48:
[----:B------:R-:W-:Y:S02]  /*2c50*/  MOV R0, 0xffffffff ;  /* 0xffffffff00007802 */ /* 0x000fe40000000f00 */
[----:B------:R-:W-:-:S03]  /*2c60*/  MOV R2, 0x2c90 ;  /* 0x00002c9000027802 */ /* 0x000fc60000000f00 */
[----:B------:R1:W-:Y:S04]  /*2c70*/  STS [UR37+0x110], R0 ;  /* 0x00011000ff007988 */ /* 0x0003e80008000825 */
[----:B-1-3-5:R-:W-:Y:S05]  /*2c80*/  CALL.REL.NOINC `($__internal_1_$__cuda_sm10x_tcgen05_guardrail_trap_phase_invalid_during_alloc) ;  /* 0x0000008c00b87944 */ /* 0x02afea0003c00000 */
.L_x_49:
[----:B------:R-:W-:Y:S05]  /*2c90*/  WARPSYNC.ALL ;  /* 0x0000000000007948 */ /* 0x000fea0003800000 */
[----:B------:R-:W2:Y:S01]  /*2ca0*/  S2UR UR5, SR_CgaCtaId ;  /* 0x00000000000579c3 */ /* 0x000ea20000008800 */
[----:B------:R-:W-:Y:S01]  /*2cb0*/  UMOV UR4, 0x400 ;  /* 0x0000040000047882 */ /* 0x000fe20000000000 */
[----:B------:R-:W-:-:S06]  /*2cc0*/  NOP ;  /* 0x0000000000007918 */ /* 0x000fcc0000000000 */
[----:B------:R-:W-:Y:S06]  /*2cd0*/  BAR.ARV 0x6, 0xa0 ;  /* 0x0182800000007b1d */ /* 0x000fec0000002000 */
[----:B------:R-:W4:Y:S01]  /*2ce0*/  LDCU UR7, c[0x0][0x38c] ;  /* 0x00007180ff0777ac */ /* 0x000f220008000800 */
[----:B------:R-:W-:Y:S01]  /*2cf0*/  IMAD.MOV.U32 R11, RZ, RZ, 0x1 ;  /* 0x00000001ff0b7424 */ /* 0x000fe200078e00ff */
[----:B------:R-:W-:Y:S01]  /*2d00*/  CS2R R8, SRZ ;  /* 0x0000000000087805 */ /* 0x000fe2000001ff00 */
[----:B------:R-:W-:Y:S01]  /*2d10*/  IMAD.MOV.U32 R10, RZ, RZ, RZ ;  /* 0x000000ffff0a7224 */ /* 0x000fe200078e00ff */
[----:B------:R-:W3:Y:S01]  /*2d20*/  LDCU UR6, c[0x0][0x38c] ;  /* 0x00007180ff0677ac */ /* 0x000ee20008000800 */
[----:B------:R-:W-:Y:S01]  /*2d30*/  UMOV UR15, URZ ;  /* 0x000000ff000f7c82 */ /* 0x000fe20008000000 */
[----:B------:R-:W-:Y:S01]  /*2d40*/  UMOV UR14, URZ ;  /* 0x000000ff000e7c82 */ /* 0x000fe20008000000 */
[----:B--2---:R-:W-:Y:S01]  /*2d50*/  ULEA UR5, UR5, UR4, 0x18 ;  /* 0x0000000405057291 */ /* 0x004fe2000f8ec0ff */
[----:B------:R-:W-:Y:S01]  /*2d60*/  UMOV UR24, 0x0 ;  /* 0x0000000000187882 */ /* 0x000fe20000000000 */
[----:B------:R-:W-:-:S02]  /*2d70*/  UMOV UR25, 0x84104a0 ;  /* 0x084104a000197882 */ /* 0x000fc40000000000 */
[----:B------:R-:W-:Y:S02]  /*2d80*/  UIADD3 UR10, UPT, UPT, UR5, 0xc400, URZ ;  /* 0x0000c400050a7890 */ /* 0x000fe4000fffe0ff */
[----:B------:R-:W-:Y:S02]  /*2d90*/  UIADD3 UR11, UPT, UPT, UR5, 0x18400, URZ ;  /* 0x00018400050b7890 */ /* 0x000fe4000fffe0ff */
[----:B----4-:R-:W-:Y:S01]  /*2da0*/  UIADD3 UR7, UPT, UPT, UR7, 0x7f, URZ ;  /* 0x0000007f07077890 */ /* 0x010fe2000fffe0ff */
[----:B-1----:R-:W1:Y:S01]  /*2db0*/  LDS R0, [UR5+0x110] ;  /* 0x00011005ff007984 */ /* 0x002e620008000800 */
[----:B------:R-:W-:Y:S02]  /*2dc0*/  USHF.R.U32.HI UR10, URZ, 0x4, UR10 ;  /* 0x00000004ff0a7899 */ /* 0x000fe4000801160a */
[----:B------:R-:W-:Y:S02]  /*2dd0*/  USHF.R.S32.HI UR4, URZ, 0x1f, UR7 ;  /* 0x0000001fff047899 */ /* 0x000fe40008011407 */
[----:B------:R-:W-:-:S02]  /*2de0*/  USHF.R.U32.HI UR11, URZ, 0x4, UR11 ;  /* 0x00000004ff0b7899 */ /* 0x000fc4000801160b */
[----:B------:R-:W-:Y:S02]  /*2df0*/  ULEA.HI UR4, UR4, UR7, URZ, 0x7 ;  /* 0x0000000704047291 */ /* 0x000fe4000f8f38ff */
[----:B------:R-:W-:Y:S02]  /*2e00*/  ULOP3.LUT UR10, UR10, 0x3fff, URZ, 0xc0, !UPT ;  /* 0x00003fff0a0a7892 */ /* 0x000fe4000f8ec0ff */
[----:B------:R-:W-:Y:S02]  /*2e10*/  USHF.R.S32.HI UR4, URZ, 0x7, UR4 ;  /* 0x00000007ff047899 */ /* 0x000fe40008011404 */
[----:B------:R-:W-:Y:S02]  /*2e20*/  ULOP3.LUT UR11, UR11, 0x3fff, URZ, 0xc0, !UPT ;  /* 0x00003fff0b0b7892 */ /* 0x000fe4000f8ec0ff */
[----:B------:R-:W-:Y:S01]  /*2e30*/  UISETP.LT.AND UP0, UPT, UR4, 0x1, UPT ;  /* 0x000000010400788c */ /* 0x000fe2000bf01270 */
[----:B------:R-:W-:Y:S01]  /*2e40*/  UMOV UR22, 0x0 ;  /* 0x0000000000167882 */ /* 0x000fe20000000000 */
[----:B------:R-:W-:-:S02]  /*2e50*/  UMOV UR23, 0x84104a0 ;  /* 0x084104a000177882 */ /* 0x000fc40000000000 */
[----:B------:R-:W-:Y:S02]  /*2e60*/  USEL UR9, UR4, 0x1, !UP0 ;  /* 0x0000000104097887 */ /* 0x000fe4000c000000 */
[----:B------:R-:W-:Y:S02]  /*2e70*/  ULOP3.LUT UR10, UR10, 0x10000, URZ, 0xfc, !UPT ;  /* 0x000100000a0a7892 */ /* 0x000fe4000f8efcff */
[----:B------:R-:W-:Y:S02]  /*2e80*/  ULOP3.LUT UR11, UR11, 0x4000000, URZ, 0xfc, !UPT ;  /* 0x040000000b0b7892 */ /* 0x000fe4000f8efcff */
[----:B------:R-:W-:Y:S02]  /*2e90*/  UIADD3 UR9, UPT, UPT, -UR9, URZ, URZ ;  /* 0x000000ff09097290 */ /* 0x000fe4000fffe1ff */
[----:B---3--:R-:W-:Y:S01]  /*2ea0*/  UISETP.GE.AND UP3, UPT, UR6, 0x1, UPT ;  /* 0x000000010600788c */ /* 0x008fe2000bf66270 */
[----:B------:R-:W-:Y:S01]  /*2eb0*/  UMOV UR20, 0x0 ;  /* 0x0000000000147882 */ /* 0x000fe20000000000 */
[----:B------:R-:W-:Y:S01]  /*2ec0*/  UMOV UR21, 0x84104a0 ;  /* 0x084104a000157882 */ /* 0x000fe20000000000 */
[----:B------:R-:W-:Y:S01]  /*2ed0*/  UMOV UR18, 0x0 ;  /* 0x0000000000127882 */ /* 0x000fe20000000000 */
[----:B------:R-:W-:Y:S01]  /*2ee0*/  UMOV UR19, 0x84104a0 ;  /* 0x084104a000137882 */ /* 0x000fe20000000000 */
[----:B-1----:R-:W-:-:S15]  /*2ef0*/  R2UR UR16, R0 ;  /* 0x00000000001072ca */ /* 0x002fde00000e0000 */
.L_x_58:
[----:B------:R-:W-:Y:S02]  /*2f00*/  LEA R0, R10, UR5, 0x3 ;  /* 0x000000050a007c11 */ /* 0x000fe4000f8e18ff */
[----:B------:R-:W-:Y:S02]  /*2f10*/  SHF.L.U32 R5, R9, 0x1f, RZ ;  /* 0x0000001f09057819 */ /* 0x000fe400000006ff */
[----:B------:R-:W-:Y:S01]  /*2f20*/  PLOP3.LUT P0, PT, PT, PT, UP3, 0x80, 0x8 ;  /* 0x000000000008781c */ /* 0x000fe20003f0f038 */
[----:B------:R-:W-:Y:S01]  /*2f30*/  VIADD R3, R0, 0x90 ;  /* 0x0000009000037836 */ /* 0x000fe20000000000 */
[----:B-1----:R-:W1:Y:S02]  /*2f40*/  SYNCS.PHASECHK.TRANS64.TRYWAIT P1, [R0+URZ+0x80], R5 ;  /* 0x00008005000075a7 */ /* 0x002e6400080211ff */
[----:B-1-3--:R-:W-:Y:S09]  /*2f50*/  @!P1 BRA `(.L_x_52) ;  /* 0x0000008400389947 */ /* 0x00aff20003800000 */
.L_x_135:
[----:B------:R-:W-:Y:S01]  /*2f60*/  LEA R4, R10, UR5, 0x4 ;  /* 0x000000050a047c11 */ /* 0x000fe2000f8e20ff */
[----:B------:R-:W-:Y:S01]  /*2f70*/  @UP3 ULEA UR6, UR14, UR5, 0x3 ;  /* 0x000000050e063291 */ /* 0x000fe2000f8e18ff */
[----:B------:R-:W-:Y:S01]  /*2f80*/  PLOP3.LUT P2, PT, PT, PT, PT, 0x80, 0x8 ;  /* 0x000000000008781c */ /* 0x000fe20003f4f070 */
[----:B------:R-:W-:Y:S01]  /*2f90*/  ULEA UR7, UR15, UR5, 0x3 ;  /* 0x000000050f077291 */ /* 0x000fe2000f8e18ff */
[----:B------:R-:W-:Y:S01]  /*2fa0*/  PRMT R3, RZ, 0x654, R3 ;  /* 0x00000654ff037816 */ /* 0x000fe20000000003 */
[----:B------:R-:W-:Y:S01]  /*2fb0*/  ULEA UR8, UR15, UR16, 0x8 ;  /* 0x000000100f087291 */ /* 0x000fe2000f8e40ff */
[----:B-1----:R-:W1:Y:S01]  /*2fc0*/  LDS.128 R4, [R4+0xf0] ;  /* 0x0000f00004047984 */ /* 0x002e620000000c00 */
[----:B------:R-:W-:Y:S02]  /*2fd0*/  @P0 SHF.L.U32 R2, R8, 0x1f, RZ ;  /* 0x0000001f08020819 */ /* 0x000fe400000006ff */
[----:B------:R-:W-:Y:S01]  /*2fe0*/  SHF.L.U32 R0, R11, 0x1f, RZ ;  /* 0x0000001f0b007819 */ /* 0x000fe200000006ff */
[----:B------:R-:W-:Y:S01]  /*2ff0*/  @!PT LDS RZ, [RZ] ;  /* 0x00000000fffff984 */ /* 0x000fe20000000800 */
[----:B------:R-:W-:Y:S01]  /*3000*/  @!PT LDS RZ, [RZ] ;  /* 0x00000000fffff984 */ /* 0x000fe20000000800 */
[----:B------:R-:W-:Y:S01]  /*3010*/  @!PT LDS RZ, [RZ] ;  /* 0x00000000fffff984 */ /* 0x000fe20000000800 */
[----:B------:R-:W-:Y:S01]  /*3020*/  @!PT LDS RZ, [RZ] ;  /* 0x00000000fffff984 */ /* 0x000fe20000000800 */
[----:B------:R2:W-:Y:S06]  /*3030*/  MEMBAR.ALL.CTA ;  /* 0x0000000000007992 */ /* 0x0005ec0000008000 */
[----:B--2---:R-:W2:Y:S02]  /*3040*/  FENCE.VIEW.ASYNC.S ;  /* 0x00000000000073c6 */ /* 0x004ea40000000000 */
[----:B--2---:R2:W-:Y:S01]  /*3050*/  SYNCS.ARRIVE.TRANS64.RED.A1T0 RZ, [R3+URZ], RZ ;  /* 0x000000ff03ff79a7 */ /* 0x0045e200081004ff */
[----:B------:R2:W3:Y:S01]  /*3060*/  @P0 SYNCS.PHASECHK.TRANS64.TRYWAIT P2, [UR6], R2 ;  /* 0x00000002ff0005a7 */ /* 0x0004e20008041106 */
[----:B-1----:R-:W-:Y:S01]  /*3070*/  LOP3.LUT P1, RZ, R6, 0x1, RZ, 0xc0, !PT ;  /* 0x0000000106ff7812 */ /* 0x002fe2000782c0ff */
[----:B------:R-:W1:Y:S02]  /*3080*/  SYNCS.PHASECHK.TRANS64.TRYWAIT P0, [UR7+0xb0], R0 ;  /* 0x0000b000ff0075a7 */ /* 0x000e640008001107 */
[----:B-123--:R-:W-:Y:S10]  /*3090*/  @!P0 BRA `(.L_x_53) ;  /* 0x0000008000fc8947 */ /* 0x00eff40003800000 */
.L_x_137:
[----:B------:R-:W-:Y:S01]  /*30a0*/  IADD3 R10, PT, PT, R10, 0x1, RZ ;  /* 0x000000010a0a7810 */ /* 0x000fe20007ffe0ff */
[----:B------:R-:W-:Y:S06]  /*30b0*/  BRA.U !UP3, `(.L_x_54) ;  /* 0x000000010bc07547 */ /* 0x000fec000b800000 */
[----:B------:R-:W-:Y:S01]  /*30c0*/  UPLOP3.LUT UP4, UPT, UPT, UPT, UPT, 0x40, 0x4 ;  /* 0x000000000004789c */ /* 0x000fe20003f8e870 */
[----:B------:R-:W-:Y:S01]  /*30d0*/  UMOV UR13, UR9 ;  /* 0x00000009000d7c82 */ /* 0x000fe20008000000 */
[----:B------:R-:W-:Y:S01]  /*30e0*/  UMOV UR12, UR4 ;  /* 0x00000004000c7c82 */ /* 0x000fe20008000000 */
[----:B------:R-:W-:-:S08]  /*30f0*/  UMOV UR17, UR14 ;  /* 0x0000000e00117c82 */ /* 0x000fd00008000000 */
.L_x_57:
[----:B------:R-:W-:Y:S02]  /*3100*/  UIADD3 UR13, UPT, UPT, UR13, 0x1, URZ ;  /* 0x000000010d0d7890 */ /* 0x000fe4000fffe0ff */
[----:B--2---:R-:W-:Y:S02]  /*3110*/  ULEA UR6, UR17, UR5, 0x3 ;  /* 0x0000000511067291 */ /* 0x004fe4000f8e18ff */
[----:B------:R-:W-:Y:S01]  /*3120*/  UISETP.NE.AND UP0, UPT, UR13, URZ, UPT ;  /* 0x000000ff0d00728c */ /* 0x000fe2000bf05270 */
[----:B---3--:R-:W-:Y:S10]  /*3130*/  @P2 BRA `(.L_x_55) ;  /* 0x00000000000c2947 */ /* 0x008ff40003800000 */
[----:B-1----:R-:W-:Y:S04]  /*3140*/  SHF.L.U32 R3, R8, 0x1f, RZ ;  /* 0x0000001f08037819 */ /* 0x002fe800000006ff */
[----:B------:R-:W1:Y:S02]  /*3150*/  SYNCS.PHASECHK.TRANS64.TRYWAIT P0, [UR6], R3 ;  /* 0x00000003ff0075a7 */ /* 0x000e640008001106 */
[----:B-1----:R-:W-:Y:S05]  /*3160*/  @!P0 BRA `(.L_x_56) ;  /* 0x0000008000e08947 */ /* 0x002fea0003800000 */
.L_x_55:
[----:B------:R-:W-:Y:S01]  /*3170*/  UISETP.NE.AND UP1, UPT, UR12, 0x1, UPT ;  /* 0x000000010c00788c */ /* 0x000fe2000bf25270 */
[----:B------:R-:W-:Y:S01]  /*3180*/  PLOP3.LUT P2, PT, PT, PT, PT, 0x80, 0x8 ;  /* 0x000000000008781c */ /* 0x000fe20003f4f070 */
[----:B------:R-:W-:Y:S02]  /*3190*/  UIADD3 UR14, UPT, UPT, UR17, 0x1, URZ ;  /* 0x00000001110e7890 */ /* 0x000fe4000fffe0ff */
[----:B------:R-:W-:Y:S02]  /*31a0*/  ULEA UR28, UR17, UR11, 0xb ;  /* 0x0000000b111c7291 */ /* 0x000fe4000f8e58ff */
[----:B------:R-:W-:Y:S01]  /*31b0*/  UISETP.NE.AND UP2, UPT, UR14, 0x3, UPT ;  /* 0x000000030e00788c */ /* 0x000fe2000bf45270 */
[----:B------:R-:W-:Y:S01]  /*31c0*/  PLOP3.LUT P0, PT, PT, PT, UP1, 0x80, 0x8 ;  /* 0x000000000008781c */ /* 0x000fe20003f0f018 */
[----:B------:R-:W-:Y:S02]  /*31d0*/  UIADD3 UR40, UPT, UPT, UR28, 0x100, URZ ;  /* 0x000001001c287890 */ /* 0x000fe4000fffe0ff */
[----:B------:R-:W-:Y:S02]  /*31e0*/  USEL UR27, URZ, 0x1, UP2 ;  /* 0x00000001ff1b7887 */ /* 0x000fe40009000000 */
[----:B------:R-:W-:Y:S02]  /*31f0*/  USEL UR14, UR14, URZ, UP2 ;  /* 0x000000ff0e0e7287 */ /* 0x000fe40009000000 */
[----:B------:R-:W-:Y:S02]  /*3200*/  UIADD3 UR36, UPT, UPT, UR28, 0x200, URZ ;  /* 0x000002001c247890 */ /* 0x000fe4000fffe0ff */
[----:B------:R-:W-:Y:S01]  /*3210*/  @UP1 ULEA UR26, UR14, UR5, 0x3 ;  /* 0x000000050e1a1291 */ /* 0x000fe2000f8e18ff */
[----:B------:R-:W-:Y:S01]  /*3220*/  LOP3.LUT R8, R8, UR27, RZ, 0x3c, !PT ;  /* 0x0000001b08087c12 */ /* 0x000fe2000f8e3cff */
[----:B------:R-:W-:Y:S02]  /*3230*/  UIADD3 UR32, UPT, UPT, UR28, 0x300, URZ ;  /* 0x000003001c207890 */ /* 0x000fe4000fffe0ff */
[----:B------:R-:W-:Y:S01]  /*3240*/  UIADD3 UR6, UPT, UPT, UR6, 0x18, URZ ;  /* 0x0000001806067890 */ /* 0x000fe2000fffe0ff */
[----:B-1----:R-:W-:Y:S01]  /*3250*/  @P0 SHF.L.U32 R0, R8, 0x1f, RZ ;  /* 0x0000001f08000819 */ /* 0x002fe200000006ff */
[----:B------:R-:W-:Y:S01]  /*3260*/  UIADD3 UR12, UPT, UPT, UR12, -0x1, URZ ;  /* 0xffffffff0c0c7890 */ /* 0x000fe2000fffe0ff */
[----:B------:R-:W-:Y:S02]  /*3270*/  UMOV UR29, 0x40004040 ;  /* 0x40004040001d7882 */ /* 0x000fe40000000000 */
[----:B------:R2:W3:Y:S01]  /*3280*/  @P0 SYNCS.PHASECHK.TRANS64.TRYWAIT P2, [UR26], R0 ;  /* 0x00000000ff0005a7 */ /* 0x0004e2000804111a */
[----:B------:R-:W-:Y:S01]  /*3290*/  ULEA UR26, UR17, UR10, 0xa ;  /* 0x0000000a111a7291 */ /* 0x000fe2000f8e50ff */
[----:B------:R-:W-:Y:S01]  /*32a0*/  UMOV UR27, 0x40004040 ;  /* 0x40004040001b7882 */ /* 0x000fe20000000000 */
[----:B------:R-:W-:Y:S02]  /*32b0*/  UMOV UR41, 0x40004040 ;  /* 0x4000404000297882 */ /* 0x000fe40000000000 */
[----:B------:R-:W-:Y:S02]  /*32c0*/  UIADD3 UR38, UPT, UPT, UR26, 0x2, URZ ;  /* 0x000000021a267890 */ /* 0x000fe4000fffe0ff */
[----:B------:R-:W-:Y:S02]  /*32d0*/  UIADD3 UR34, UPT, UPT, UR26, 0x4, URZ ;  /* 0x000000041a227890 */ /* 0x000fe4000fffe0ff */
[----:B------:R-:W-:Y:S01]  /*32e0*/  UIADD3 UR30, UPT, UPT, UR26, 0x6, URZ ;  /* 0x000000061a1e7890 */ /* 0x000fe2000fffe0ff */
[----:B------:R2:W-:Y:S01]  /*32f0*/  UTCIMMA gdesc[UR26], gdesc[UR28], tmem[UR8], tmem[UR24], idesc[UR25], UP4 ;  /* 0x00ff181c1a0075ea */ /* 0x0005e2000a000108 */
[----:B------:R-:W-:Y:S01]  /*3300*/  UPLOP3.LUT UP4, UPT, UPT, UPT, UPT, 0x80, 0x8 ;  /* 0x000000000008789c */ /* 0x000fe20003f8f070 */
[----:B------:R-:W-:Y:S01]  /*3310*/  UMOV UR39, 0x40004040 ;  /* 0x4000404000277882 */ /* 0x000fe20000000000 */
[----:B------:R-:W-:Y:S01]  /*3320*/  UMOV UR37, 0x40004040 ;  /* 0x4000404000257882 */ /* 0x000fe20000000000 */
[----:B------:R2:W-:Y:S01]  /*3330*/  UTCIMMA gdesc[UR38], gdesc[UR40], tmem[UR8], tmem[UR22], idesc[UR23], UPT ;  /* 0x00ff1628260075ea */ /* 0x0005e2000b800108 */
[----:B------:R-:W-:Y:S01]  /*3340*/  UMOV UR35, 0x40004040 ;  /* 0x4000404000237882 */ /* 0x000fe20000000000 */
[----:B------:R-:W-:Y:S01]  /*3350*/  UMOV UR33, 0x40004040 ;  /* 0x4000404000217882 */ /* 0x000fe20000000000 */
[----:B------:R-:W-:Y:S01]  /*3360*/  UMOV UR31, 0x40004040 ;  /* 0x40004040001f7882 */ /* 0x000fe20000000000 */
[----:B------:R2:W-:Y:S01]  /*3370*/  UTCIMMA gdesc[UR34], gdesc[UR36], tmem[UR8], tmem[UR20], idesc[UR21], UPT ;  /* 0x00ff1424220075ea */ /* 0x0005e2000b800108 */
[----:B------:R2:W-:Y:S01]  /*3380*/  UTCIMMA gdesc[UR30], gdesc[UR32], tmem[UR8], tmem[UR18], idesc[UR19], UPT ;  /* 0x00ff12201e0075ea */ /* 0x0005e2000b800108 */
[----:B------:R2:W-:Y:S01]  /*3390*/  UTCBAR [UR6], URZ ;  /* 0x000000ff060073e9 */ /* 0x0005e200080000ff */
[----:B------:R-:W-:Y:S01]  /*33a0*/  UMOV UR17, UR14 ;  /* 0x0000000e00117c82 */ /* 0x000fe20008000000 */
[----:B------:R-:W-:Y:S05]  /*33b0*/  BRA.U UP0, `(.L_x_57) ;  /* 0xfffffffd00507547 */ /* 0x000fea000b83ffff */
.L_x_54:
[----:B------:R-:W-:Y:S01]  /*33c0*/  UIADD3 UR15, UPT, UPT, UR15, 0x1, URZ ;  /* 0x000000010f0f7890 */ /* 0x000fe2000fffe0ff */
[C---:B------:R-:W-:Y:S01]  /*33d0*/  ISETP.NE.AND P0, PT, R10.reuse, 0x2, PT ;  /* 0x000000020a00780c */ /* 0x040fe20003f05270 */
[----:B------:R-:W-:Y:S02]  /*33e0*/  UIADD3 UR7, UPT, UPT, UR7, 0xa0, URZ ;  /* 0x000000a007077890 */ /* 0x000fe4000fffe0ff */
[----:B------:R-:W-:Y:S01]  /*33f0*/  UISETP.NE.AND UP0, UPT, UR15, 0x2, UPT ;  /* 0x000000020f00788c */ /* 0x000fe2000bf05270 */
[----:B-12---:R-:W-:Y:S02]  /*3400*/  SEL R0, RZ, 0x1, P0 ;  /* 0x00000001ff007807 */ /* 0x006fe40000000000 */
[----:B------:R-:W-:Y:S01]  /*3410*/  SEL R10, R10, RZ, P0 ;  /* 0x000000ff0a0a7207 */ /* 0x000fe20000000000 */
[----:B------:R-:W-:Y:S01]  /*3420*/  USEL UR6, URZ, 0x1, UP0 ;  /* 0x00000001ff067887 */ /* 0x000fe20008000000 */
[----:B------:R-:W-:Y:S01]  /*3430*/  LOP3.LUT R9, R9, R0, RZ, 0x3c, !PT ;  /* 0x0000000009097212 */ /* 0x000fe200078e3cff */
[----:B------:R-:W-:Y:S01]  /*3440*/  USEL UR15, UR15, URZ, UP0 ;  /* 0x000000ff0f0f7287 */ /* 0x000fe20008000000 */
[----:B------:R1:W-:Y:S03]  /*3450*/  UTCBAR [UR7], URZ ;  /* 0x000000ff070073e9 */ /* 0x0003e600080000ff */
[----:B------:R-:W-:Y:S01]  /*3460*/  LOP3.LUT R11, R11, UR6, RZ, 0x3c, !PT ;  /* 0x000000060b0b7c12 */ /* 0x000fe2000f8e3cff */
[----:B------:R-:W-:Y:S07]  /*3470*/  @P1 BRA `(.L_x_58) ;  /* 0xfffffff800a01947 */ /* 0x000fee000383ffff */
[----:B------:R-:W2:Y:S01]  /*3480*/  S2UR UR4, SR_CgaCtaId ;  /* 0x00000000000479c3 */ /* 0x000ea20000008800 */
[----:B------:R-:W-:Y:S01]  /*3490*/  ELECT P0, URZ, PT ;  /* 0x0000000000ff782f */ /* 0x000fe20003800000 */
[----:B------:R-:W-:Y:S01]  /*34a0*/  IMAD.MOV.U32 R0, RZ, RZ, 0x1 ;  /* 0x00000001ff007424 */ /* 0x000fe200078e00ff */
[----:B------:R-:W-:Y:S01]  /*34b0*/  UIADD3 UR5, UPT, UPT, UR5, 0xb0, URZ ;  /* 0x000000b005057890 */ /* 0x000fe2000fffe0ff */
[----:B------:R-:W-:Y:S01]  /*34c0*/  SHF.L.U32 R3, R11, 0x1f, RZ ;  /* 0x0000001f0b037819 */ /* 0x000fe200000006ff */
[----:B------:R-:W-:-:S03]  /*34d0*/  UMOV UR6, 0x40 ;  /* 0x0000004000067882 */ /* 0x000fc60000000000 */
[----:B------:R-:W-:Y:S01]  /*34e0*/  UVIRTCOUNT.DEALLOC.SMPOOL 0x80 ;  /* 0x000000800000784c */ /* 0x000fe20000000000 */
[----:B--2---:R-:W-:Y:S02]  /*34f0*/  ULEA UR4, UR4, UR6, 0x18 ;  /* 0x0000000604047291 */ /* 0x004fe4000f8ec0ff */
[----:B------:R-:W-:-:S07]  /*3500*/  ULEA UR6, UR15, UR5, 0x3 ;  /* 0x000000050f067291 */ /* 0x000fce000f8e18ff */
[----:B------:R2:W-:Y:S02]  /*3510*/  @P0 STS.U8 [UR4+0x1c], R0 ;  /* 0x00001c00ff000988 */ /* 0x0005e40008000004 */
[----:B------:R-:W4:Y:S02]  /*3520*/  SYNCS.PHASECHK.TRANS64.TRYWAIT P0, [UR6], R3 ;  /* 0x00000003ff0075a7 */ /* 0x000f240008001106 */
[----:B--2-4-:R-:W-:Y:S05]  /*3530*/  @!P0 BRA `(.L_x_59) ;  /* 0x0000008000048947 */ /* 0x014fea0003800000 */
.L_x_140:
[----:B-1----:R-:W-:-:S04]  /*3540*/  UIADD3 UR7, UPT, UPT, UR15, 0x1, URZ ;  /* 0x000000010f077890 */ /* 0x002fc8000fffe0ff */
[----:B------:R-:W-:-:S04]  /*3550*/  UISETP.NE.AND UP0, UPT, UR7, 0x2, UPT ;  /* 0x000000020700788c */ /* 0x000fc8000bf05270 */
[----:B------:R-:W-:Y:S02]  /*3560*/  USEL UR6, URZ, 0x1, UP0 ;  /* 0x00000001ff067887 */ /* 0x000fe40008000000 */
[----:B------:R-:W-:-:S04]  /*3570*/  USEL UR7, UR7, URZ, UP0 ;  /* 0x000000ff07077287 */ /* 0x000fc80008000000 */
[----:B------:R-:W-:Y:S01]  /*3580*/  ULEA UR7, UR7, UR5, 0x3 ;  /* 0x0000000507077291 */ /* 0x000fe2000f8e18ff */
[----:B--2---:R-:W-:-:S04]  /*3590*/  LOP3.LUT R3, R11, UR6, RZ, 0x3c, !PT ;  /* 0x000000060b037c12 */ /* 0x004fc8000f8e3cff */
[----:B------:R-:W-:-:S04]  /*35a0*/  SHF.L.U32 R3, R3, 0x1f, RZ ;  /* 0x0000001f03037819 */ /* 0x000fc800000006ff */
[----:B------:R-:W1:Y:S02]  /*35b0*/  SYNCS.PHASECHK.TRANS64.TRYWAIT P0, [UR7], R3 ;  /* 0x00000003ff0075a7 */ /* 0x000e640008001107 */
[----:B-1----:R-:W-:Y:S05]  /*35c0*/  @!P0 BRA `(.L_x_60) ;  /* 0x0000007c00f88947 */ /* 0x002fea0003800000 */
.L_x_142:
[----:B------:R-:W-:Y:S01]  /*35d0*/  NOP ;  /* 0x0000000000007918 */ /* 0x000fe20000000000 */
[----:B-1----:R-:W1:Y:S01]  /*35e0*/  LDS R0, [UR4+0x14] ;  /* 0x00001404ff007984 */ /* 0x002e620008000800 */
[----:B------:R-:W-:Y:S01]  /*35f0*/  ULOP3.LUT UR6, UR16, 0xffff, URZ, 0xc0, !UPT ;  /* 0x0000ffff10067892 */ /* 0x000fe2000f8ec0ff */
[----:B------:R-:W-:Y:S01]  /*3600*/  UMOV UR8, 0xffff ;  /* 0x0000ffff00087882 */ /* 0x000fe20000000000 */
[----:B------:R-:W-:Y:S02]  /*3610*/  UMOV UR5, 0x1 ;  /* 0x0000000100057882 */ /* 0x000fe40000000000 */
[----:B------:R-:W-:-:S04]  /*3620*/  USHF.R.U32.HI UR6, URZ, 0x5, UR6 ;  /* 0x00000005ff067899 */ /* 0x000fc80008011606 */
[----:B------:R-:W-:Y:S02]  /*3630*/  USHF.L.U32 UR8, UR8, UR6, URZ ;  /* 0x0000000608087299 */ /* 0x000fe400080006ff */
[----:B------:R-:W-:-:S04]  /*3640*/  USHF.L.U32 UR5, UR5, UR6, URZ ;  /* 0x0000000605057299 */ /* 0x000fc800080006ff */
[----:B-1----:R-:W-:-:S04]  /*3650*/  LOP3.LUT R0, R0, UR8, RZ, 0xc0, !PT ;  /* 0x0000000800007c12 */ /* 0x002fc8000f8ec0ff */
[----:B------:R-:W-:-:S13]  /*3660*/  ISETP.NE.AND P0, PT, R0, UR8, PT ;  /* 0x0000000800007c0c */ /* 0x000fda000bf05270 */
[----:B------:R-:W-:Y:S05]  /*3670*/  @P0 BRA `(.L_x_61) ;  /* 0x0000000000580947 */ /* 0x000fea0003800000 */
[----:B------:R-:W1:Y:S02]  /*3680*/  LDS R0, [UR4+0x18] ;  /* 0x00001804ff007984 */ /* 0x000e640008000800 */
[----:B-1----:R-:W-:-:S04]  /*3690*/  LOP3.LUT R0, R0, UR5, RZ, 0xc0, !PT ;  /* 0x0000000500007c12 */ /* 0x002fc8000f8ec0ff */
[----:B------:R-:W-:-:S13]  /*36a0*/  ISETP.NE.AND P0, PT, R0, UR5, PT ;  /* 0x0000000500007c0c */ /* 0x000fda000bf05270 */
[----:B------:R-:W-:Y:S05]  /*36b0*/  @P0 BRA `(.L_x_62) ;  /* 0x00000000003c0947 */ /* 0x000fea0003800000 */
[----:B------:R-:W1:Y:S01]  /*36c0*/  S2R R2, SR_LANEID ;  /* 0x0000000000027919 */ /* 0x000e620000000000 */
[----:B------:R-:W-:Y:S01]  /*36d0*/  ULOP3.LUT UR8, URZ, UR8, URZ, 0x33, !UPT ;  /* 0x00000008ff087292 */ /* 0x000fe2000f8e33ff */
[----:B------:R-:W-:Y:S01]  /*36e0*/  LOP3.LUT R4, RZ, UR5, RZ, 0x33, !PT ;  /* 0x00000005ff047c12 */ /* 0x000fe2000f8e33ff */
[----:B------:R-:W-:Y:S02]  /*36f0*/  VOTEU.ANY UR7, UPT, PT ;  /* 0x0000000000077886 */ /* 0x000fe400038e0100 */
[----:B------:R-:W-:Y:S01]  /*3700*/  UFLO.U32 UR7, UR7 ;  /* 0x00000007000772bd */ /* 0x000fe200080e0000 */
[----:B------:R-:W2:Y:S01]  /*3710*/  REDUX UR5, R4 ;  /* 0x00000000040573c4 */ /* 0x000ea20000000000 */
[----:B------:R-:W-:-:S06]  /*3720*/  IMAD.U32 R0, RZ, RZ, UR8 ;  /* 0x00000008ff007e24 */ /* 0x000fcc000f8e00ff */
[----:B------:R4:W-:Y:S01]  /*3730*/  UTCATOMSWS.AND URZ, UR8 ;  /* 0x0000000800ff79e3 */ /* 0x0009e20008000000 */
[----:B------:R-:W3:Y:S01]  /*3740*/  REDUX UR6, R0 ;  /* 0x00000000000673c4 */ /* 0x000ee20000000000 */
[----:B-1----:R-:W-:Y:S01]  /*3750*/  ISETP.EQ.U32.AND P0, PT, R2, UR7, PT ;  /* 0x0000000702007c0c */ /* 0x002fe2000bf02070 */
[----:B--2---:R-:W-:Y:S01]  /*3760*/  IMAD.U32 R2, RZ, RZ, UR5 ;  /* 0x00000005ff027e24 */ /* 0x004fe2000f8e00ff */
[----:B---3--:R-:W-:-:S11]  /*3770*/  MOV R3, UR6 ;  /* 0x0000000600037c02 */ /* 0x008fd60008000f00 */
[----:B------:R4:W-:Y:S04]  /*3780*/  @P0 ATOMS.AND RZ, [UR4+0x14], R3 ;  /* 0x00001403ffff098c */ /* 0x0009e8000a800004 */
[----:B------:R4:W-:Y:S01]  /*3790*/  @P0 ATOMS.AND RZ, [UR4+0x18], R2 ;  /* 0x00001802ffff098c */ /* 0x0009e2000a800004 */
[----:B------:R-:W-:Y:S05]  /*37a0*/  BRA `(.L_x_63) ;  /* 0x0000000000147947 */ /* 0x000fea0003800000 */
.L_x_62:
[----:B------:R-:W-:Y:S02]  /*37b0*/  MOV R2, 0x37d0 ;  /* 0x000037d000027802 */ /* 0x000fe40000000f00 */
[----:B---3-5:R-:W-:Y:S05]  /*37c0*/  CALL.REL.NOINC `($__internal_0_$__cuda_sm10x_tcgen05_guardrail_trap_col_being_dealloced_not_returned_by_alloc) ;  /* 0x0000008000dc7944 */ /* 0x028fea0003c00000 */
[----:B------:R-:W-:Y:S05]  /*37d0*/  BRA `(.L_x_63) ;  /* 0x0000000000087947 */ /* 0x000fea0003800000 */
.L_x_61:
[----:B------:R-:W-:Y:S02]  /*37e0*/  MOV R2, 0x3800 ;  /* 0x0000380000027802 */ /* 0x000fe40000000f00 */
[----:B---3-5:R-:W-:Y:S05]  /*37f0*/  CALL.REL.NOINC `($__internal_2_$__cuda_sm10x_tcgen05_guardrail_trap_unallocated_columns_being_dealloced) ;  /* 0x0000008000e87944 */ /* 0x028fea0003c00000 */
.L_x_63:
[----:B------:R-:W-:Y:S01]  /*3800*/  NOP ;  /* 0x0000000000007918 */ /* 0x000fe20000000000 */
[----:B----4-:R-:W-:Y:S05]  /*3810*/  EXIT ;  /* 0x000000000000794d */ /* 0x010fea0003800000 */
.L_x_47:
[----:B------:R-:W-:-:S09]  /*3820*/  UISETP.NE.OR UP2, UPT, UR8, 0x3, !UP2 ;  /* 0x000000030800788c */ /* 0x000fd2000d745670 */
[----:B------:R-:W-:Y:S05]  /*3830*/  BRA.U UP2, `(.L_x_64) ;  /* 0x0000001102147547 */ /* 0x000fea000b800000 */
[----:B------:R-:W1:Y:S01]  /*3840*/  LDC R0, c[0x0][0xb30] ;  /* 0x0002cc00ff007b82 */ /* 0x000e620000000800 */
[----:B------:R-:W2:Y:S01]  /*3850*/  LDCU.64 UR8, c[0x0][0x888] ;  /* 0x00011100ff0877ac */ /* 0x000ea20008000a00 */
[----:B------:R-:W-:Y:S02]  /*3860*/  HFMA2 R29, -RZ, RZ, 0, 0 ;  /* 0x00000000ff1d7431 */ /* 0x000fe400000001ff */
[----:B------:R-:W-:Y:S01]  /*3870*/  IMAD.MOV.U32 R31, RZ, RZ, 0x1 ;  /* 0x00000001ff1f7424 */ /* 0x000fe200078e00ff */
[----:B------:R-:W-:Y:S01]  /*3880*/  MOV R23, 0x2000 ;  /* 0x0000200000177802 */ /* 0x000fe20000000f00 */
[----:B------:R-:W4:Y:S01]  /*3890*/  LDCU.64 UR4, c[0x0][0x890] ;  /* 0x00011200ff0477ac */ /* 0x000f220008000a00 */
[----:B------:R-:W-:Y:S01]  /*38a0*/  IMAD.MOV.U32 R30, RZ, RZ, RZ ;  /* 0x000000ffff1e7224 */ /* 0x000fe200078e00ff */
[----:B------:R-:W3:Y:S01]  /*38b0*/  LDC R19, c[0x0][0x370] ;  /* 0x0000dc00ff137b82 */ /* 0x000ee20000000800 */
[----:B------:R-:W-:Y:S01]  /*38c0*/  UMOV UR7, 0x400 ;  /* 0x0000040000077882 */ /* 0x000fe20000000000 */
[----:B------:R-:W-:-:S02]  /*38d0*/  UPLOP3.LUT UP1, UPT, UPT, UPT, UPT, 0x40, 0x4 ;  /* 0x000000000004789c */ /* 0x000fc40003f2e870 */
[----:B------:R-:W-:-:S04]  /*38e0*/  ULEA UR7, UR37, UR7, 0x18 ;  /* 0x0000000725077291 */ /* 0x000fc8000f8ec0ff */
[----:B------:R-:W3:Y:S01]  /*38f0*/  LDC R2, c[0x0][0xb0c] ;  /* 0x0002c300ff027b82 */ /* 0x000ee20000000800 */
[----:B------:R-:W-:Y:S02]  /*3900*/  UIADD3 UR13, UPT, UPT, UR7, 0x48, URZ ;  /* 0x00000048070d7890 */ /* 0x000fe4000fffe0ff */
[----:B--2---:R-:W-:Y:S02]  /*3910*/  UISETP.NE.U32.AND UP2, UPT, UR8, URZ, UPT ;  /* 0x000000ff0800728c */ /* 0x004fe4000bf45070 */
[----:B------:R-:W-:Y:S02]  /*3920*/  UIADD3 UR33, UPT, UPT, UR7, 0x30, URZ ;  /* 0x0000003007217890 */ /* 0x000fe4000fffe0ff */
[----:B----4-:R-:W-:Y:S01]  /*3930*/  UISETP.NE.U32.AND UP3, UPT, UR4, URZ, UPT ;  /* 0x000000ff0400728c */ /* 0x010fe2000bf65070 */
[----:B------:R-:W2:Y:S01]  /*3940*/  LDC R18, c[0x0][0xb20] ;  /* 0x0002c800ff127b82 */ /* 0x000ea20000000800 */
[----:B-1----:R-:W-:Y:S01]  /*3950*/  ISETP.NE.AND P1, PT, R0, 0x1, PT ;  /* 0x000000010000780c */ /* 0x002fe20003f25270 */
[----:B------:R-:W-:-:S02]  /*3960*/  UISETP.NE.AND.EX UP2, UPT, UR9, URZ, UPT, UP2 ;  /* 0x000000ff0900728c */ /* 0x000fc4000bf45320 */
[----:B------:R-:W-:Y:S02]  /*3970*/  UIADD3 UR25, UPT, UPT, UR7, 0x38, URZ ;  /* 0x0000003807197890 */ /* 0x000fe4000fffe0ff */
[----:B------:R-:W-:Y:S02]  /*3980*/  UIADD3 UR17, UPT, UPT, UR7, 0x40, URZ ;  /* 0x0000004007117890 */ /* 0x000fe4000fffe0ff */
[----:B------:R-:W1:Y:S01]  /*3990*/  LDC.64 R32, c[0x0][0x348] ;  /* 0x0000d200ff207b82 */ /* 0x000e620000000a00 */
[----:B------:R-:W-:Y:S02]  /*39a0*/  UPRMT UR13, UR37, 0x654, UR13 ;  /* 0x00000654250d7896 */ /* 0x000fe4000800000d */
[----:B------:R-:W-:-:S05]  /*39b0*/  UISETP.NE.AND.EX UP3, UPT, UR5, URZ, UPT, UP3 ;  /* 0x000000ff0500728c */ /* 0x000fca000bf65330 */
[----:B------:R-:W4:Y:S08]  /*39c0*/  LDC.64 R16, c[0x0][0xb10] ;  /* 0x0002c400ff107b82 */ /* 0x000f300000000a00 */
[----:B------:R-:W1:Y:S08]  /*39d0*/  LDC.64 R6, c[0x0][0xb18] ;  /* 0x0002c600ff067b82 */ /* 0x000e700000000a00 */
[----:B------:R-:W1:Y:S08]  /*39e0*/  LDC.64 R4, c[0x0][0xb28] ;  /* 0x0002ca00ff047b82 */ /* 0x000e700000000a00 */
[----:B--23--:R-:W1:Y:S02]  /*39f0*/  LDC R22, c[0x0][0x374] ;  /* 0x0000dd00ff167b82 */ /* 0x00ce640000000800 */
.L_x_75:
[C---:B------:R-:W-:Y:S02]  /*3a00*/  LEA R0, R30.reuse, UR7, 0x3 ;  /* 0x000000071e007c11 */ /* 0x040fe4000f8e18ff */
[----:B------:R-:W-:Y:S02]  /*3a10*/  SHF.L.U32 R3, R29, 0x1f, RZ ;  /* 0x0000001f1d037819 */ /* 0x000fe400000006ff */
[----:B------:R-:W-:Y:S02]  /*3a20*/  LEA R24, R30, UR7, 0x4 ;  /* 0x000000071e187c11 */ /* 0x000fe4000f8e20ff */
[----:B--2---:R-:W2:Y:S02]  /*3a30*/  SYNCS.PHASECHK.TRANS64.TRYWAIT P0, [R0+URZ+0x80], R3 ;  /* 0x00008003000075a7 */ /* 0x004ea400080011ff */
[----:B--2---:R-:W-:Y:S05]  /*3a40*/  @!P0 BRA `(.L_x_65) ;  /* 0x0000007800f08947 */ /* 0x004fea0003800000 */
.L_x_143:
[----:B------:R-:W-:Y:S01]  /*3a50*/  ISETP.GE.AND P0, PT, R72, 0x1, PT ;  /* 0x000000014800780c */ /* 0x000fe20003f06270 */
[----:B------:R-:W3:Y:S01]  /*3a60*/  LDS.128 R24, [R24+0xf0] ;  /* 0x0000f00018187984 */ /* 0x000ee20000000c00 */
[----:B--2---:R-:W-:Y:S01]  /*3a70*/  VIADD R0, R0, 0x90 ;  /* 0x0000009000007836 */ /* 0x004fe20000000000 */
[----:B------:R-:W-:Y:S01]  /*3a80*/  @!PT LDS RZ, [RZ] ;  /* 0x00000000fffff984 */ /* 0x000fe20000000800 */
[----:B------:R-:W-:Y:S01]  /*3a90*/  @!PT LDS RZ, [RZ] ;  /* 0x00000000fffff984 */ /* 0x000fe20000000800 */
[----:B------:R-:W-:Y:S01]  /*3aa0*/  @!PT LDS RZ, [RZ] ;  /* 0x00000000fffff984 */ /* 0x000fe20000000800 */
[----:B------:R-:W-:Y:S01]  /*3ab0*/  @!PT LDS RZ, [RZ] ;  /* 0x00000000fffff984 */ /* 0x000fe20000000800 */
[----:B------:R2:W-:Y:S06]  /*3ac0*/  MEMBAR.ALL.CTA ;  /* 0x0000000000007992 */ /* 0x0005ec0000008000 */
[----:B--2---:R-:W2:Y:S01]  /*3ad0*/  FENCE.VIEW.ASYNC.S ;  /* 0x00000000000073c6 */ /* 0x004ea20000000000 */
[----:B------:R-:W-:Y:S04]  /*3ae0*/  PRMT R0, RZ, 0x654, R0 ;  /* 0x00000654ff007816 */ /* 0x000fe80000000000 */
[----:B--2---:R2:W-:Y:S01]  /*3af0*/  SYNCS.ARRIVE.TRANS64.RED.A1T0 RZ, [R0+URZ], RZ ;  /* 0x000000ff00ff79a7 */ /* 0x0045e200081004ff */
[----:B---3--:R-:W-:Y:S11]  /*3b00*/  LOP3.LUT P3, RZ, R26, 0x1, RZ, 0xc0, !PT ;  /* 0x000000011aff7812 */ /* 0x008ff6000786c0ff */
[----:B------:R-:W-:Y:S02]  /*3b10*/  @!UPT UIADD3 URZ, UPT, UPT, URZ, URZ, URZ ;  /* 0x000000fffffff290 */ /* 0x000fe4000fffe0ff */
[----:B------:R-:W-:Y:S02]  /*3b20*/  @P3 MOV R13, R24 ;  /* 0x00000018000d3202 */ /* 0x000fe40000000f00 */
[----:B------:R-:W-:Y:S01]  /*3b30*/  @P3 LOP3.LUT R8, R25, 0xffff, RZ, 0xc0, !PT ;  /* 0x0000ffff19083812 */ /* 0x000fe200078ec0ff */
[----:B--2---:R-:W-:Y:S06]  /*3b40*/  @!P0 BRA `(.L_x_66) ;  /* 0x0000000000a48947 */ /* 0x004fec0003800000 */
[----:B-1----:R-:W-:Y:S01]  /*3b50*/  IMAD.HI.U32 R35, R22, R7, RZ ;  /* 0x0000000716237227 */ /* 0x002fe200078e00ff */
[----:B------:R-:W-:Y:S02]  /*3b60*/  ISETP.NE.AND P0, PT, R6, 0x1, PT ;  /* 0x000000010600780c */ /* 0x000fe40003f05270 */
[----:B------:R-:W-:Y:S01]  /*3b70*/  ISETP.NE.AND P2, PT, R72, 0x1, PT ;  /* 0x000000014800780c */ /* 0x000fe20003f45270 */
[----:B----4-:R-:W-:Y:S01]  /*3b80*/  IMAD.HI.U32 R34, R19, R16, RZ ;  /* 0x0000001013227227 */ /* 0x010fe200078e00ff */
[----:B------:R-:W-:Y:S02]  /*3b90*/  SHF.R.U32.HI R35, RZ, R18, R35 ;  /* 0x00000012ff237219 */ /* 0x000fe40000011623 */
[----:B------:R-:W-:Y:S01]  /*3ba0*/  ISETP.NE.AND P4, PT, R2, 0x1, PT ;  /* 0x000000010200780c */ /* 0x000fe20003f85270 */
[----:B------:R-:W-:Y:S01]  /*3bb0*/  IMAD.HI.U32 R36, R13, R16, RZ ;  /* 0x000000100d247227 */ /* 0x000fe200078e00ff */
[----:B------:R-:W-:Y:S02]  /*3bc0*/  SHF.R.U32.HI R34, RZ, R17, R34 ;  /* 0x00000011ff227219 */ /* 0x000fe40000011622 */
[----:B------:R-:W-:Y:S01]  /*3bd0*/  SEL R3, R22, R35, !P0 ;  /* 0x0000002316037207 */ /* 0x000fe20004000000 */
[C---:B------:R-:W-:Y:S01]  /*3be0*/  IMAD.HI.U32 R35, R8.reuse, R7, RZ ;  /* 0x0000000708237227 */ /* 0x040fe200078e00ff */
[----:B------:R-:W-:Y:S02]  /*3bf0*/  SEL R11, R19, R34, !P4 ;  /* 0x00000022130b7207 */ /* 0x000fe40006000000 */
[----:B------:R-:W-:Y:S01]  /*3c00*/  SHF.R.U32.HI R36, RZ, R17, R36 ;  /* 0x00000011ff247219 */ /* 0x000fe20000011624 */
[----:B------:R-:W-:Y:S01]  /*3c10*/  IMAD.HI.U32 R38, R3, R4, RZ ;  /* 0x0000000403267227 */ /* 0x000fe200078e00ff */
[----:B------:R-:W-:Y:S03]  /*3c20*/  SHF.R.U32.HI R35, RZ, R18, R35 ;  /* 0x00000012ff237219 */ /* 0x000fe60000011623 */
[----:B------:R-:W-:Y:S01]  /*3c30*/  IMAD.HI.U32 R34, R11, R4, RZ ;  /* 0x000000040b227227 */ /* 0x000fe200078e00ff */
[----:B------:R-:W-:Y:S02]  /*3c40*/  @P2 SHF.R.U32.HI R3, RZ, R5, R38 ;  /* 0x00000005ff032219 */ /* 0x000fe40000011626 */
[----:B------:R-:W-:Y:S02]  /*3c50*/  SEL R9, R8, R35, !P0 ;  /* 0x0000002308097207 */ /* 0x000fe40004000000 */
[----:B------:R-:W-:Y:S01]  /*3c60*/  @P2 SHF.R.U32.HI R11, RZ, R5, R34 ;  /* 0x00000005ff0b2219 */ /* 0x000fe20000011622 */
[C---:B------:R-:W-:Y:S01]  /*3c70*/  IMAD R10, R72.reuse, R3, RZ ;  /* 0x00000003480a7224 */ /* 0x040fe200078e02ff */
[----:B------:R-:W-:Y:S01]  /*3c80*/  SEL R3, R13, R36, !P4 ;  /* 0x000000240d037207 */ /* 0x000fe20006000000 */
[C---:B------:R-:W-:Y:S03]  /*3c90*/  IMAD.HI.U32 R14, R9.reuse, R4, RZ ;  /* 0x00000004090e7227 */ /* 0x040fe600078e00ff */
[----:B------:R-:W-:Y:S01]  /*3ca0*/  ISETP.GE.AND P0, PT, R9, R10, PT ;  /* 0x0000000a0900720c */ /* 0x000fe20003f06270 */
[C---:B------:R-:W-:Y:S01]  /*3cb0*/  IMAD R12, R72.reuse, R11, RZ ;  /* 0x0000000b480c7224 */ /* 0x040fe200078e02ff */
[-C--:B------:R-:W-:Y:S04]  /*3cc0*/  SHF.R.U32.HI R14, RZ, R5.reuse, R14 ;  /* 0x00000005ff0e7219 */ /* 0x080fe8000001160e */
[----:B------:R-:W-:Y:S02]  /*3cd0*/  ISETP.GE.OR P0, PT, R3, R12, P0 ;  /* 0x0000000c0300720c */ /* 0x000fe40000706670 */
[----:B------:R-:W-:Y:S05]  /*3ce0*/  SEL R15, R9, R14, !P2 ;  /* 0x0000000e090f7207 */ /* 0x000fea0005000000 */
[----:B------:R-:W-:Y:S04]  /*3cf0*/  IMAD.MOV R14, RZ, RZ, -R15 ;  /* 0x000000ffff0e7224 */ /* 0x000fe800078e0a0f */
[----:B------:R-:W-:Y:S02]  /*3d00*/  IMAD R14, R72, R14, R9 ;  /* 0x0000000e480e7224 */ /* 0x000fe400078e0209 */
[C---:B------:R-:W-:Y:S05]  /*3d10*/  @!P0 IMAD.HI.U32 R10, R3.reuse, R4, RZ ;  /* 0x00000004030a8227 */ /* 0x040fea00078e00ff */
[----:B------:R-:W-:Y:S04]  /*3d20*/  @!P0 SHF.R.U32.HI R10, RZ, R5, R10 ;  /* 0x00000005ff0a8219 */ /* 0x000fe8000001160a */
[----:B------:R-:W-:Y:S01]  /*3d30*/  @!P0 SEL R0, R3, R10, !P2 ;  /* 0x0000000a03008207 */ /* 0x000fe20005000000 */
[----:B------:R-:W-:Y:S03]  /*3d40*/  IMAD.MOV R10, RZ, RZ, -R3 ;  /* 0x000000ffff0a7224 */ /* 0x000fe600078e0a03 */
[----:B------:R-:W-:Y:S01]  /*3d50*/  @!P0 IADD3 R15, PT, PT, R15, -R0, RZ ;  /* 0x800000000f0f8210 */ /* 0x000fe20007ffe0ff */
[----:B------:R-:W-:Y:S01]  /*3d60*/  @!P0 IMAD R0, R11, R14, R0 ;  /* 0x0000000e0b008224 */ /* 0x000fe200078e0200 */
[----:B------:R-:W-:Y:S01]  /*3d70*/  IADD3 R11, PT, PT, -R9, RZ, RZ ;  /* 0x000000ff090b7210 */ /* 0x000fe20007ffe1ff */
[----:B------:R-:W-:Y:S02]  /*3d80*/  IMAD R13, R2, R10, R13 ;  /* 0x0000000a020d7224 */ /* 0x000fe400078e020d */
[----:B------:R-:W-:Y:S02]  /*3d90*/  @!P0 IMAD R9, R15, R72, R3 ;  /* 0x000000480f098224 */ /* 0x000fe400078e0203 */
[----:B------:R-:W-:Y:S02]  /*3da0*/  @!P0 IMAD.MOV.U32 R3, RZ, RZ, R0 ;  /* 0x000000ffff038224 */ /* 0x000fe400078e0000 */
[----:B------:R-:W-:Y:S02]  /*3db0*/  IMAD R8, R6, R11, R8 ;  /* 0x0000000b06087224 */ /* 0x000fe400078e0208 */
[----:B------:R-:W-:Y:S02]  /*3dc0*/  IMAD R13, R3, R2, R13 ;  /* 0x00000002030d7224 */ /* 0x000fe400078e020d */
[----:B------:R-:W-:Y:S02]  /*3dd0*/  IMAD R8, R9, R6, R8 ;  /* 0x0000000609087224 */ /* 0x000fe400078e0208 */
.L_x_66:
[----:B------:R-:W-:Y:S05]  /*3de0*/  BRA.U UP1, `(.L_x_67) ;  /* 0x0000000101107547 */ /* 0x000fea000b800000 */
[----:B------:R-:W-:Y:S04]  /*3df0*/  MOV R0, UR6 ;  /* 0x0000000600007c02 */ /* 0x000fe80008000f00 */
[----:B------:R-:W-:Y:S04]  /*3e00*/  SHF.L.U32 R3, R0, 0x1f, RZ ;  /* 0x0000001f00037819 */ /* 0x000fe800000006ff */
[----:B------:R-:W2:Y:S02]  /*3e10*/  SYNCS.PHASECHK.TRANS64.TRYWAIT P0, [UR7+0x78], R3 ;  /* 0x00007803ff0075a7 */ /* 0x000ea40008001107 */
[----:B--2---:R-:W-:Y:S05]  /*3e20*/  @!P0 BRA `(.L_x_68) ;  /* 0x00000078000c8947 */ /* 0x004fea0003800000 */
.L_x_67:
[----:B------:R-:W-:Y:S02]  /*3e30*/  R2UR UR35, R21 ;  /* 0x00000000152372ca */ /* 0x000fe400000e0000 */
[----:B------:R-:W-:Y:S02]  /*3e40*/  R2UR UR34, R20 ;  /* 0x00000000142272ca */ /* 0x000fe400000e0000 */
[----:B------:R-:W-:Y:S02]  /*3e50*/  ISETP.NE.U32.AND P2, PT, RZ, UR4, PT ;  /* 0x00000004ff007c0c */ /* 0x000fe4000bf45070 */
[----:B------:R-:W-:Y:S02]  /*3e60*/  SHF.L.U32 R12, R31, 0x1f, RZ ;  /* 0x0000001f1f0c7819 */ /* 0x000fe400000006ff */
[----:B------:R-:W-:Y:S05]  /*3e70*/  ISETP.NE.AND.EX P2, PT, RZ, UR5, PT, P2 ;  /* 0x00000005ff007c0c */ /* 0x000fea000bf45320 */
[----:B------:R-:W-:Y:S02]  /*3e80*/  USHF.L.U32 UR35, UR35, 0x7, URZ ;  /* 0x0000000723237899 */ /* 0x000fe400080006ff */
[----:B------:R-:W-:Y:S01]  /*3e90*/  USHF.L.U32 UR34, UR34, 0x8, URZ ;  /* 0x0000000822227899 */ /* 0x000fe200080006ff */
[----:B------:R-:W-:Y:S11]  /*3ea0*/  BRA.U !UP3, `(.L_x_69) ;  /* 0x000000010b347547 */ /* 0x000ff6000b800000 */
[----:B------:R-:W-:Y:S01]  /*3eb0*/  UPLOP3.LUT UP0, UPT, UPT, UPT, UP2, 0x80, 0x8 ;  /* 0x000000000008789c */ /* 0x000fe20003f0f020 */
[----:B--2---:R-:W-:Y:S02]  /*3ec0*/  HFMA2 R0, -RZ, RZ, 0, 5.9604644775390625e-08 ;  /* 0x00000001ff007431 */ /* 0x004fe400000001ff */
[----:B------:R-:W-:Y:S03]  /*3ed0*/  IMAD.MOV.U32 R151, RZ, RZ, 0x1 ;  /* 0x00000001ff977424 */ /* 0x000fe600078e00ff */
[----:B------:R-:W-:Y:S05]  /*3ee0*/  PLOP3.LUT P0, PT, PT, PT, UP0, 0x80, 0x8 ;  /* 0x000000000008781c */ /* 0x000fea0003f0f008 */
[----:B------:R-:W2:Y:S01]  /*3ef0*/  @UP0 LDCU.64 UR10, c[0x0][0x888] ;  /* 0x00011100ff0a07ac */ /* 0x000ea20008000a00 */
[----:B------:R-:W-:Y:S07]  /*3f00*/  @UP0 UIMAD UR8, UR36, UR4, URZ ;  /* 0x00000004240802a4 */ /* 0x000fee000f8e02ff */
[----:B------:R-:W-:Y:S01]  /*3f10*/  @!P0 PRMT R151, R0, 0x7610, R151 ;  /* 0x0000761000978816 */ /* 0x000fe20000000097 */
[----:B--2---:R-:W-:Y:S03]  /*3f20*/  @UP0 UIMAD.WIDE UR10, UR8, 0x4, UR10 ;  /* 0x00000004080a08a5 */ /* 0x004fe6000f8e020a */
[----:B------:R-:W2:Y:S03]  /*3f30*/  @!UP0 LDCU UR8, c[0x0][0x880] ;  /* 0x00011000ff0887ac */ /* 0x000ea60008000800 */
[----:B------:R-:W-:Y:S01]  /*3f40*/  IMAD.U32 R10, RZ, RZ, UR10 ;  /* 0x0000000aff0a7e24 */ /* 0x000fe2000f8e00ff */
[----:B------:R-:W-:Y:S05]  /*3f50*/  MOV R11, UR11 ;  /* 0x0000000b000b7c02 */ /* 0x000fea0008000f00 */
[----:B-----5:R3:W5:Y:S02]  /*3f60*/  @P0 LDG.E R82, desc[UR46][R10.64] ;  /* 0x0000002e0a520981 */ /* 0x020764000c1e1900 */
[----:B--23--:R-:W-:Y:S07]  /*3f70*/  @!P0 IMAD.U32 R82, RZ, RZ, UR8 ;  /* 0x00000008ff528e24 */ /* 0x00cfee000f8e00ff */
.L_x_69:
[----:B-----5:R-:W-:Y:S01]  /*3f80*/  @!P2 ISETP.EQ.AND P0, PT, R82, RZ, PT ;  /* 0x000000ff5200a20c */ /* 0x020fe20003f02270 */
[----:B------:R-:W-:Y:S01]  /*3f90*/  @!UPT UIADD3 URZ, UPT, UPT, URZ, URZ, URZ ;  /* 0x000000fffffff290 */ /* 0x000fe2000fffe0ff */
[----:B------:R-:W-:Y:S11]  /*3fa0*/  @!P2 BRA `(.L_x_70) ;  /* 0x000000000014a947 */ /* 0x000ff60003800000 */
[----:B------:R-:W-:Y:S02]  /*3fb0*/  LOP3.LUT P2, RZ, R151, 0xff, RZ, 0xc0, !PT ;  /* 0x000000ff97ff7812 */ /* 0x000fe4000784c0ff */
[----:B------:R-:W-:Y:S04]  /*3fc0*/  PLOP3.LUT P0, PT, PT, PT, UP0, 0x80, 0x8 ;  /* 0x000000000008781c */ /* 0x000fe80003f0f008 */
[----:B------:R-:W-:Y:S07]  /*3fd0*/  PLOP3.LUT P0, PT, P0, PT, PT, 0x8, 0x80 ;  /* 0x000000000080781c */ /* 0x000fee000070e170 */
[----:B------:R-:W-:Y:S11]  /*3fe0*/  @P2 ISETP.EQ.AND P0, PT, R82, RZ, PT ;  /* 0x000000ff5200220c */ /* 0x000ff60003f02270 */
[----:B------:R-:W-:Y:S02]  /*3ff0*/  @!UPT UIADD3 URZ, UPT, UPT, URZ, URZ, URZ ;  /* 0x000000fffffff290 */ /* 0x000fe4000fffe0ff */
.L_x_70:
[----:B------:R-:W3:Y:S01]  /*4000*/  SYNCS.PHASECHK.TRANS64.TRYWAIT P2, [UR7+0x50], R12 ;  /* 0x0000500cff0075a7 */ /* 0x000ee20008041107 */
[----:B------:R-:W-:Y:S04]  /*4010*/  ELECT P4, URZ, PT ;  /* 0x0000000000ff782f */ /* 0x000fe80003880000 */
[----:B------:R-:W-:Y:S11]  /*4020*/  PLOP3.LUT P4, PT, P0, P4, PT, 0xf2, 0x2f ;  /* 0x00000000002f781c */ /* 0x000ff60000789e72 */
[----:B------:R-:W-:Y:S02]  /*4030*/  @!UPT UIADD3 URZ, UPT, UPT, URZ, URZ, URZ ;  /* 0x000000fffffff290 */ /* 0x000fe4000fffe0ff */
[----:B-1----:R-:W-:Y:S05]  /*4040*/  @!P4 IADD3 R9, P0, PT, R32, 0x580, RZ ;  /* 0x000005802009c810 */ /* 0x002fea0007f1e0ff */
[----:B--2---:R-:W-:Y:S01]  /*4050*/  @!P4 IMAD.X R0, RZ, RZ, R33, P0 ;  /* 0x000000ffff00c224 */ /* 0x004fe200000e0621 */
[----:B---3--:R-:W-:Y:S07]  /*4060*/  @!P2 BRA `(.L_x_71) ;  /* 0x000000740094a947 */ /* 0x008fee0003800000 */
.L_x_146:
[----:B------:R-:W-:Y:S01]  /*4070*/  @!P4 R2UR UR8, R0 ;  /* 0x000000000008c2ca */ /* 0x000fe200000e0000 */
[----:B------:R-:W-:Y:S01]  /*4080*/  VOTEU.ALL UP1, P4 ;  /* 0x0000000000ff7886 */ /* 0x000fe20002020000 */
[----:B------:R-:W-:Y:S01]  /*4090*/  @!P4 R2UR UR9, R9 ;  /* 0x000000000909c2ca */ /* 0x000fe200000e0000 */
[----:B------:R-:W-:Y:S01]  /*40a0*/  @!P4 IMAD.MOV.U32 R0, RZ, RZ, 0x2000 ;  /* 0x00002000ff00c424 */ /* 0x000fe200078e00ff */
[----:B------:R-:W-:Y:S01]  /*40b0*/  UMOV UR10, 0x0 ;  /* 0x00000000000a7882 */ /* 0x000fe20000000000 */
[----:B------:R-:W-:Y:S01]  /*40c0*/  UMOV UR11, 0x10000000 ;  /* 0x10000000000b7882 */ /* 0x000fe20000000000 */
[----:B------:R-:W-:Y:S01]  /*40d0*/  @!UP1 UIADD3 UR32, UPT, UPT, UR7, 0x200, URZ ;  /* 0x0000020007209890 */ /* 0x000fe2000fffe0ff */
[----:B------:R-:W-:Y:S01]  /*40e0*/  @!P4 IADD3 R9, P0, PT, R32, 0x580, RZ ;  /* 0x000005802009c810 */ /* 0x000fe20007f1e0ff */
[----:B------:R-:W-:Y:S05]  /*40f0*/  VOTEU.ALL UP1, P4 ;  /* 0x0000000000ff7886 */ /* 0x000fea0002020000 */
[----:B------:R-:W-:Y:S01]  /*4100*/  IMAD.U32 R11, RZ, RZ, UR8 ;  /* 0x00000008ff0b7e24 */ /* 0x000fe2000f8e00ff */
[----:B------:R-:W-:Y:S01]  /*4110*/  UPRMT UR8, UR37, 0x654, UR33 ;  /* 0x0000065425087896 */ /* 0x000fe20008000021 */
[----:B------:R-:W-:Y:S03]  /*4120*/  IMAD.U32 R10, RZ, RZ, UR9 ;  /* 0x00000009ff0a7e24 */ /* 0x000fe6000f8e00ff */
[----:B------:R-:W-:Y:S02]  /*4130*/  @!P4 R2UR UR15, R11 ;  /* 0x000000000b0fc2ca */ /* 0x000fe400000e0000 */
[----:B------:R-:W-:Y:S11]  /*4140*/  @!P4 R2UR UR14, R10 ;  /* 0x000000000a0ec2ca */ /* 0x000ff600000e0000 */
[----:B------:R-:W-:Y:S02]  /*4150*/  @!UPT UIADD3 URZ, UPT, UPT, URZ, URZ, URZ ;  /* 0x000000fffffff290 */ /* 0x000fe4000fffe0ff */
[----:B------:R2:W-:Y:S01]  /*4160*/  @!UP1 UTMALDG.3D [UR32], [UR14], desc[UR10] ;  /* 0x00000a200e0095b4 */ /* 0x0005e20008011000 */
[----:B------:R3:W-:Y:S01]  /*4170*/  @!P4 SYNCS.ARRIVE.TRANS64.RED.A0TR RZ, [UR7+0x30], R0 ;  /* 0x00003000ffffc9a7 */ /* 0x0007e20008300407 */
[----:B------:R-:W-:Y:S01]  /*4180*/  SYNCS.ARRIVE.TRANS64.RED.A1T0 RZ, [UR8], RZ ;  /* 0x000000ffffff79a7 */ /* 0x000fe20008100408 */
[----:B---3--:R-:W-:Y:S01]  /*4190*/  @!P4 IMAD.X R0, RZ, RZ, R33, P0 ;  /* 0x000000ffff00c224 */ /* 0x008fe200000e0621 */
[----:B------:R-:W3:Y:S02]  /*41a0*/  SYNCS.PHASECHK.TRANS64.TRYWAIT P2, [UR7+0x58], R12 ;  /* 0x0000580cff0075a7 */ /* 0x000ee40008041107 */
[----:B--23--:R-:W-:Y:S05]  /*41b0*/  @!P2 BRA `(.L_x_72) ;  /* 0x000000740058a947 */ /* 0x00cfea0003800000 */
.L_x_148:
        /* <DEDUP_REMOVED lines=8> */
[----:B------:R-:W-:Y:S01]  /*4240*/  @!UP1 UIADD3 UR24, UPT, UPT, UR7, 0x2200, URZ ;  /* 0x0000220007189890 */ /* 0x000fe2000fffe0ff */
[----:B------:R-:W-:Y:S01]  /*4250*/  VOTEU.ALL UP1, P4 ;  /* 0x0000000000ff7886 */ /* 0x000fe20002020000 */
[----:B------:R-:W-:Y:S01]  /*4260*/  UMOV UR27, UR35 ;  /* 0x00000023001b7c82 */ /* 0x000fe20008000000 */
[----:B------:R-:W-:Y:S02]  /*4270*/  UMOV UR28, UR36 ;  /* 0x00000024001c7c82 */ /* 0x000fe40008000000 */
[----:B------:R-:W-:Y:S01]  /*4280*/  IMAD.U32 R11, RZ, RZ, UR8 ;  /* 0x00000008ff0b7e24 */ /* 0x000fe2000f8e00ff */
[----:B------:R-:W-:Y:S01]  /*4290*/  UPRMT UR8, UR37, 0x654, UR25 ;  /* 0x0000065425087896 */ /* 0x000fe20008000019 */
[----:B------:R-:W-:Y:S02]  /*42a0*/  IMAD.U32 R10, RZ, RZ, UR9 ;  /* 0x00000009ff0a7e24 */ /* 0x000fe4000f8e00ff */
[----:B------:R-:W-:Y:S01]  /*42b0*/  @!P4 IMAD.X R20, RZ, RZ, R33, P0 ;  /* 0x000000ffff14c224 */ /* 0x000fe200000e0621 */
[----:B------:R-:W-:Y:S02]  /*42c0*/  @!P4 R2UR UR15, R11 ;  /* 0x000000000b0fc2ca */ /* 0x000fe400000e0000 */
[----:B------:R-:W-:Y:S11]  /*42d0*/  @!P4 R2UR UR14, R10 ;  /* 0x000000000a0ec2ca */ /* 0x000ff600000e0000 */
[----:B------:R-:W-:Y:S02]  /*42e0*/  @!UPT UIADD3 URZ, UPT, UPT, URZ, URZ, URZ ;  /* 0x000000fffffff290 */ /* 0x000fe4000fffe0ff */
[----:B------:R2:W-:Y:S01]  /*42f0*/  @!UP1 UTMALDG.3D [UR24], [UR14], desc[UR10] ;  /* 0x00000a180e0095b4 */ /* 0x0005e20008011000 */
[----:B------:R2:W-:Y:S01]  /*4300*/  @!P4 SYNCS.ARRIVE.TRANS64.RED.A0TR RZ, [UR7+0x38], R0 ;  /* 0x00003800ffffc9a7 */ /* 0x0005e20008300407 */
[----:B------:R-:W-:Y:S01]  /*4310*/  SYNCS.ARRIVE.TRANS64.RED.A1T0 RZ, [UR8], RZ ;  /* 0x000000ffffff79a7 */ /* 0x000fe20008100408 */
[----:B------:R-:W3:Y:S02]  /*4320*/  SYNCS.PHASECHK.TRANS64.TRYWAIT P2, [UR7+0x60], R12 ;  /* 0x0000600cff0075a7 */ /* 0x000ee40008041107 */
[----:B--23--:R-:W-:Y:S05]  /*4330*/  @!P2 BRA `(.L_x_73) ;  /* 0x000000740010a947 */ /* 0x00cfea0003800000 */
.L_x_150:
[----:B------:R-:W2:Y:S01]  /*4340*/  LDC.64 R14, c[0x0][0xb10] ;  /* 0x0002c400ff0e7b82 */ /* 0x000ea20000000a00 */
[----:B------:R-:W-:Y:S01]  /*4350*/  @!P4 R2UR UR8, R20 ;  /* 0x000000001408c2ca */ /* 0x000fe200000e0000 */
[----:B------:R-:W-:Y:S01]  /*4360*/  VOTEU.ALL UP1, P4 ;  /* 0x0000000000ff7886 */ /* 0x000fe20002020000 */
[----:B------:R-:W-:Y:S01]  /*4370*/  @!P4 R2UR UR9, R21 ;  /* 0x000000001509c2ca */ /* 0x000fe200000e0000 */
[----:B------:R-:W-:Y:S01]  /*4380*/  UMOV UR10, 0x0 ;  /* 0x00000000000a7882 */ /* 0x000fe20000000000 */
[----:B------:R-:W-:Y:S03]  /*4390*/  UMOV UR11, 0x10000000 ;  /* 0x10000000000b7882 */ /* 0x000fe60000000000 */
[----:B------:R-:W3:Y:S01]  /*43a0*/  LDC.64 R10, c[0x0][0xb18] ;  /* 0x0002c600ff0a7b82 */ /* 0x000ee20000000a00 */
[----:B------:R-:W-:Y:S01]  /*43b0*/  @!UP1 UIADD3 UR18, UPT, UPT, UR34, 0x80, URZ ;  /* 0x0000008022129890 */ /* 0x000fe2000fffe0ff */
[----:B------:R-:W-:Y:S01]  /*43c0*/  @P3 SHF.R.U32.HI R28, RZ, 0x10, R25 ;  /* 0x00000010ff1c3819 */ /* 0x000fe20000011619 */
[----:B------:R-:W-:Y:S01]  /*43d0*/  @!UP1 UIADD3 UR16, UPT, UPT, UR7, 0x4200, URZ ;  /* 0x0000420007109890 */ /* 0x000fe2000fffe0ff */
[----:B------:R-:W-:Y:S01]  /*43e0*/  VIADD R30, R30, 0x1 ;  /* 0x000000011e1e7836 */ /* 0x000fe20000000000 */
[----:B------:R-:W-:Y:S03]  /*43f0*/  VOTEU.ALL UP1, P4 ;  /* 0x0000000000ff7886 */ /* 0x000fe60002020000 */
[----:B------:R-:W5:Y:S01]  /*4400*/  @!P1 LDC R0, c[0x0][0xb20] ;  /* 0x0002c800ff009b82 */ /* 0x000f620000000800 */
[----:B------:R-:W-:Y:S01]  /*4410*/  UMOV UR19, UR35 ;  /* 0x0000002300137c82 */ /* 0x000fe20008000000 */
[----:B------:R-:W-:Y:S01]  /*4420*/  IMAD.U32 R21, RZ, RZ, UR8 ;  /* 0x00000008ff157e24 */ /* 0x000fe2000f8e00ff */
[----:B------:R-:W-:Y:S05]  /*4430*/  UMOV UR20, UR36 ;  /* 0x0000002400147c82 */ /* 0x000fea0008000000 */
[----:B-1----:R-:W1:Y:S01]  /*4440*/  @!P1 LDC R3, c[0x0][0xb0c] ;  /* 0x0002c300ff039b82 */ /* 0x002e620000000800 */
[----:B------:R-:W-:Y:S01]  /*4450*/  IMAD.U32 R20, RZ, RZ, UR9 ;  /* 0x00000009ff147e24 */ /* 0x000fe2000f8e00ff */
[----:B------:R-:W-:Y:S01]  /*4460*/  UPRMT UR8, UR37, 0x654, UR17 ;  /* 0x0000065425087896 */ /* 0x000fe20008000011 */
[----:B------:R-:W-:Y:S03]  /*4470*/  @!P4 R2UR UR15, R21 ;  /* 0x00000000150fc2ca */ /* 0x000fe600000e0000 */
[----:B------:R-:W-:Y:S01]  /*4480*/  @!P4 R2UR UR14, R20 ;  /* 0x00000000140ec2ca */ /* 0x000fe200000e0000 */
[----:B------:R-:W-:Y:S11]  /*4490*/  @!P4 IMAD.MOV.U32 R20, RZ, RZ, 0x2000 ;  /* 0x00002000ff14c424 */ /* 0x000ff600078e00ff */
[----:B------:R-:W-:Y:S01]  /*44a0*/  @!UPT UIADD3 URZ, UPT, UPT, URZ, URZ, URZ ;  /* 0x000000fffffff290 */ /* 0x000fe2000fffe0ff */
[----:B------:R1:W-:Y:S01]  /*44b0*/  @!UP1 UTMALDG.3D [UR16], [UR14], desc[UR10] ;  /* 0x00000a100e0095b4 */ /* 0x0003e20008011000 */
[----:B------:R1:W-:Y:S02]  /*44c0*/  @!P4 SYNCS.ARRIVE.TRANS64.RED.A0TR RZ, [UR7+0x40], R20 ;  /* 0x00004014ffffc9a7 */ /* 0x0003e40008300407 */
[----:B-1----:R-:W-:Y:S01]  /*44d0*/  @!P1 ISETP.NE.AND P2, PT, R3, 0x1, PT ;  /* 0x000000010300980c */ /* 0x002fe20003f45270 */
[C---:B--2---:R-:W-:Y:S01]  /*44e0*/  @!P1 IMAD.HI.U32 R14, R13.reuse, R14, RZ ;  /* 0x0000000e0d0e9227 */ /* 0x044fe200078e00ff */
[----:B---3--:R-:W-:Y:S03]  /*44f0*/  @!P1 ISETP.NE.AND P0, PT, R10, 0x1, PT ;  /* 0x000000010a00980c */ /* 0x008fe60003f05270 */
[C---:B------:R-:W-:Y:S01]  /*4500*/  @!P1 IMAD.HI.U32 R11, R8.reuse, R11, RZ ;  /* 0x0000000b080b9227 */ /* 0x040fe200078e00ff */
[----:B------:R-:W-:Y:S04]  /*4510*/  @!P1 SHF.R.U32.HI R14, RZ, R15, R14 ;  /* 0x0000000fff0e9219 */ /* 0x000fe8000001160e */
[----:B-----5:R-:W-:Y:S01]  /*4520*/  @!P1 SHF.R.U32.HI R9, RZ, R0, R11 ;  /* 0x00000000ff099219 */ /* 0x020fe2000001160b */
[----:B------:R-:W-:Y:S01]  /*4530*/  SYNCS.ARRIVE.TRANS64.RED.A1T0 RZ, [UR8], RZ ;  /* 0x000000ffffff79a7 */ /* 0x000fe20008100408 */
[----:B------:R-:W-:Y:S02]  /*4540*/  @!P1 SEL R14, R13, R14, !P2 ;  /* 0x0000000e0d0e9207 */ /* 0x000fe40005000000 */
[----:B------:R-:W-:Y:S01]  /*4550*/  @!P1 SEL R9, R8, R9, !P0 ;  /* 0x0000000908099207 */ /* 0x000fe20004000000 */
[----:B------:R-:W1:Y:S04]  /*4560*/  SYNCS.PHASECHK.TRANS64.TRYWAIT P5, [UR7+0x68], R12 ;  /* 0x0000680cff0075a7 */ /* 0x000e6800080a1107 */
[----:B------:R-:W-:Y:S02]  /*4570*/  @!P1 IMAD.IADD R0, R9, 0x1, -R14 ;  /* 0x0000000109009824 */ /* 0x000fe400078e0a0e */
[----:B------:R-:W-:Y:S02]  /*4580*/  @!P1 IMAD.IADD R9, R14, 0x1, -R9 ;  /* 0x000000010e099824 */ /* 0x000fe400078e0a09 */
[----:B------:R-:W-:Y:S02]  /*4590*/  @!P1 IMAD R13, R0, R3, R13 ;  /* 0x00000003000d9224 */ /* 0x000fe400078e020d */
[----:B------:R-:W-:Y:S01]  /*45a0*/  @!P1 IMAD R8, R9, R10, R8 ;  /* 0x0000000a09089224 */ /* 0x000fe200078e0208 */
[----:B-1----:R-:W-:Y:S06]  /*45b0*/  @!P5 BRA `(.L_x_74) ;  /* 0x000000700088d947 */ /* 0x002fec0003800000 */
.L_x_152:
[----:B-1----:R-:W-:Y:S01]  /*45c0*/  @!P4 IADD3 R3, P0, PT, R32, 0x580, RZ ;  /* 0x000005802003c810 */ /* 0x002fe20007f1e0ff */
[----:B------:R-:W-:Y:S01]  /*45d0*/  VOTEU.ALL UP1, P4 ;  /* 0x0000000000ff7886 */ /* 0x000fe20002020000 */
[----:B------:R-:W-:Y:S01]  /*45e0*/  UMOV UR18, 0x0 ;  /* 0x0000000000127882 */ /* 0x000fe20000000000 */
[----:B------:R-:W-:Y:S01]  /*45f0*/  UMOV UR19, 0x10000000 ;  /* 0x1000000000137882 */ /* 0x000fe20000000000 */
[----:B------:R-:W-:Y:S01]  /*4600*/  @!P4 R2UR UR9, R3 ;  /* 0x000000000309c2ca */ /* 0x000fe200000e0000 */
[----:B------:R-:W-:Y:S01]  /*4610*/  @!P4 IMAD.X R0, RZ, RZ, R33, P0 ;  /* 0x000000ffff00c224 */ /* 0x000fe200000e0621 */
[----:B------:R-:W-:Y:S01]  /*4620*/  @!UP1 UIADD3 UR10, UPT, UPT, UR34, 0xc0, URZ ;  /* 0x000000c0220a9890 */ /* 0x000fe2000fffe0ff */
[----:B------:R-:W-:Y:S01]  /*4630*/  ISETP.NE.AND P0, PT, R30, 0x2, PT ;  /* 0x000000021e00780c */ /* 0x000fe20003f05270 */
[----:B------:R-:W-:Y:S01]  /*4640*/  UMOV UR11, UR35 ;  /* 0x00000023000b7c82 */ /* 0x000fe20008000000 */
[----:B------:R-:W-:Y:S01]  /*4650*/  UMOV UR12, UR36 ;  /* 0x00000024000c7c82 */ /* 0x000fe20008000000 */
[----:B------:R-:W-:Y:S01]  /*4660*/  @!P4 R2UR UR8, R0 ;  /* 0x000000000008c2ca */ /* 0x000fe200000e0000 */
[----:B------:R-:W-:Y:S01]  /*4670*/  IMAD.IADD R20, R8, 0x1, R150 ;  /* 0x0000000108147824 */ /* 0x000fe200078e0296 */
[----:B------:R-:W-:Y:S01]  /*4680*/  @P3 R2UR UR36, R28 ;  /* 0x000000001c2432ca */ /* 0x000fe200000e0000 */
[----:B------:R-:W-:Y:S01]  /*4690*/  IMAD.IADD R21, R13, 0x1, R152 ;  /* 0x000000010d157824 */ /* 0x000fe200078e0298 */
[----:B------:R-:W-:Y:S02]  /*46a0*/  SEL R0, RZ, 0x1, P0 ;  /* 0x00000001ff007807 */ /* 0x000fe40000000000 */
[----:B------:R-:W-:Y:S01]  /*46b0*/  LOP3.LUT R31, R31, 0x1, RZ, 0x3c, !PT ;  /* 0x000000011f1f7812 */ /* 0x000fe200078e3cff */
[----:B------:R-:W-:Y:S01]  /*46c0*/  IMAD.U32 R10, RZ, RZ, UR9 ;  /* 0x00000009ff0a7e24 */ /* 0x000fe2000f8e00ff */
[----:B------:R-:W-:Y:S01]  /*46d0*/  @!UP1 UIADD3 UR9, UPT, UPT, UR7, 0x48, URZ ;  /* 0x0000004807099890 */ /* 0x000fe2000fffe0ff */
[----:B------:R-:W-:Y:S02]  /*46e0*/  LOP3.LUT R29, R29, R0, RZ, 0x3c, !PT ;  /* 0x000000001d1d7212 */ /* 0x000fe400078e3cff */
[----:B------:R-:W-:Y:S02]  /*46f0*/  SEL R30, R30, RZ, P0 ;  /* 0x000000ff1e1e7207 */ /* 0x000fe40000000000 */
[----:B------:R-:W-:Y:S01]  /*4700*/  IMAD.U32 R11, RZ, RZ, UR8 ;  /* 0x00000008ff0b7e24 */ /* 0x000fe2000f8e00ff */
[----:B------:R-:W-:Y:S01]  /*4710*/  @!P4 R2UR UR14, R10 ;  /* 0x000000000a0ec2ca */ /* 0x000fe200000e0000 */
[----:B------:R-:W-:Y:S01]  /*4720*/  @!UP1 UIADD3 UR8, UPT, UPT, UR7, 0x6200, URZ ;  /* 0x0000620007089890 */ /* 0x000fe2000fffe0ff */
[----:B------:R-:W-:Y:S02]  /*4730*/  VOTEU.ALL UP1, P4 ;  /* 0x0000000000ff7886 */ /* 0x000fe40002020000 */
[----:B------:R-:W-:Y:S11]  /*4740*/  @!P4 R2UR UR15, R11 ;  /* 0x000000000b0fc2ca */ /* 0x000ff600000e0000 */
[----:B------:R-:W-:Y:S02]  /*4750*/  @!UPT UIADD3 URZ, UPT, UPT, URZ, URZ, URZ ;  /* 0x000000fffffff290 */ /* 0x000fe4000fffe0ff */
[----:B------:R2:W-:Y:S01]  /*4760*/  @!UP1 UTMALDG.3D [UR8], [UR14], desc[UR18] ;  /* 0x000012080e0095b4 */ /* 0x0005e20008011000 */
[----:B------:R2:W-:Y:S01]  /*4770*/  @!P4 SYNCS.ARRIVE.TRANS64.RED.A0TR RZ, [UR7+0x48], R23 ;  /* 0x00004817ffffc9a7 */ /* 0x0005e20008300407 */
[----:B------:R-:W-:Y:S01]  /*4780*/  UPLOP3.LUT UP1, UPT, UPT, UPT, UPT, 0x80, 0x8 ;  /* 0x000000000008789c */ /* 0x000fe20003f2f070 */
[----:B------:R-:W-:Y:S01]  /*4790*/  SYNCS.ARRIVE.TRANS64.RED.A1T0 RZ, [UR13], RZ ;  /* 0x000000ffffff79a7 */ /* 0x000fe2000810040d */
[----:B------:R-:W-:Y:S09]  /*47a0*/  @P3 BRA `(.L_x_75) ;  /* 0xfffffff000943947 */ /* 0x000ff2000383ffff */
[----:B------:R-:W-:-:S04]  /*47b0*/  SHF.L.U32 R3, R31, 0x1f, RZ ;  /* 0x0000001f1f037819 */ /* 0x000fc800000006ff */
[----:B------:R-:W1:Y:S02]  /*47c0*/  SYNCS.PHASECHK.TRANS64.TRYWAIT P0, [UR7+0x50], R3 ;  /* 0x00005003ff0075a7 */ /* 0x000e640008001107 */
[----:B-1----:R-:W-:Y:S05]  /*47d0*/  @!P0 BRA `(.L_x_76) ;  /* 0x0000007000188947 */ /* 0x002fea0003800000 */
.L_x_154:
[----:B------:R-:W3:Y:S02]  /*47e0*/  SYNCS.PHASECHK.TRANS64.TRYWAIT P0, [UR7+0x58], R3 ;  /* 0x00005803ff0075a7 */ /* 0x000ee40008001107 */
[----:B---3--:R-:W-:Y:S05]  /*47f0*/  @!P0 BRA `(.L_x_77) ;  /* 0x0000007000288947 */ /* 0x008fea0003800000 */
.L_x_156:
[----:B------:R-:W3:Y:S02]  /*4800*/  SYNCS.PHASECHK.TRANS64.TRYWAIT P0, [UR7+0x60], R3 ;  /* 0x00006003ff0075a7 */ /* 0x000ee40008001107 */
[----:B---3--:R-:W-:Y:S05]  /*4810*/  @!P0 BRA `(.L_x_78) ;  /* 0x0000007000388947 */ /* 0x008fea0003800000 */
.L_x_158:
[----:B-1----:R-:W-:-:S07]  /*4820*/  MOV R0, UR7 ;  /* 0x0000000700007c02 */ /* 0x002fce0008000f00 */
.L_x_79:
[----:B-1----:R-:W-:-:S04]  /*4830*/  SHF.L.U32 R3, R31, 0x1f, RZ ;  /* 0x0000001f1f037819 */ /* 0x002fc800000006ff */
[----:B------:R1:W3:Y:S03]  /*4840*/  SYNCS.PHASECHK.TRANS64.TRYWAIT P0, [R0+URZ+0x68], R3 ;  /* 0x00006803000075a7 */ /* 0x0002e600080011ff */
[----:B---3--:R-:W-:Y:S05]  /*4850*/  @!P0 NANOSLEEP.SYNCS 0x989680 ;  /* 0x009896800000895d */ /* 0x008fea0003900000 */
[----:B------:R-:W3:Y:S02]  /*4860*/  @!P0 SYNCS.PHASECHK.TRANS64 P0, [R0+URZ+0x68], R3 ;  /* 0x00006803000085a7 */ /* 0x000ee400080010ff */
[----:B--23--:R-:W-:Y:S05]  /*4870*/  @P0 EXIT ;  /* 0x000000000000094d */ /* 0x00cfea0003800000 */
[----:B------:R-:W-:Y:S05]  /*4880*/  BRA `(.L_x_79) ;  /* 0xfffffffc00e87947 */ /* 0x000fea000383ffff */
.L_x_64:
[----:B------:R-:W-:-:S06]  /*4890*/  UISETP.GE.AND UP1, UPT, UR8, 0x4, UPT ;  /* 0x000000040800788c */ /* 0x000fcc000bf26270 */
[----:B------:R-:W-:-:S13]  /*48a0*/  PLOP3.LUT P0, PT, PT, PT, UP1, 0x80, 0x8 ;  /* 0x000000000008781c */ /* 0x000fda0003f0f018 */
[----:B------:R-:W-:Y:S05]  /*48b0*/  @!P0 EXIT ;  /* 0x000000000000894d */ /* 0x000fea0003800000 */
[----:B------:R-:W-:Y:S01]  /*48c0*/  BAR.SYNC.DEFER_BLOCKING 0x6, 0xa0 ;  /* 0x0182800000007b1d */ /* 0x000fe20000010000 */
[C---:B------:R-:W-:Y:S01]  /*48d0*/  IMAD.U32 R79, R167.reuse, 0x10000, RZ ;  /* 0x00010000a74f7824 */ /* 0x040fe200078e00ff */
[C---:B------:R-:W-:Y:S01]  /*48e0*/  R2P PR, R167.reuse, 0x6 ;  /* 0x00000006a7007804 */ /* 0x040fe20000000000 */
[----:B------:R-:W-:Y:S01]  /*48f0*/  IMAD.SHL.U32 R2, R167, 0x40, RZ ;  /* 0x00000040a7027824 */ /* 0x000fe200078e00ff */
[----:B------:R-:W-:Y:S01]  /*4900*/  CS2R R160, SRZ ;  /* 0x0000000000a07805 */ /* 0x000fe2000001ff00 */
[----:B------:R-:W-:Y:S01]  /*4910*/  IMAD.MOV.U32 R164, RZ, RZ, 0x20 ;  /* 0x00000020ffa47424 */ /* 0x000fe200078e00ff */
[----:B------:R-:W-:Y:S02]  /*4920*/  UMOV UR49, 0x400 ;  /* 0x0000040000317882 */ /* 0x000fe40000000000 */
[----:B------:R-:W1:Y:S01]  /*4930*/  LDC R157, c[0x0][0x370] ;  /* 0x0000dc00ff9d7b82 */ /* 0x000e620000000800 */
[----:B------:R-:W-:Y:S01]  /*4940*/  ULEA UR49, UR37, UR49, 0x18 ;  /* 0x0000003125317291 */ /* 0x000fe2000f8ec0ff */
[----:B------:R-:W-:Y:S01]  /*4950*/  LOP3.LUT R79, R79, 0x600000, RZ, 0xc0, !PT ;  /* 0x006000004f4f7812 */ /* 0x000fe200078ec0ff */
[----:B------:R-:W-:Y:S01]  /*4960*/  IMAD.SHL.U32 R153, R167, 0x8, RZ ;  /* 0x00000008a7997824 */ /* 0x000fe200078e00ff */
[----:B------:R-:W-:Y:S01]  /*4970*/  LOP3.LUT R4, R2, 0x180, RZ, 0xc0, !PT ;  /* 0x0000018002047812 */ /* 0x000fe200078ec0ff */
[----:B------:R-:W-:Y:S01]  /*4980*/  IMAD.MOV.U32 R165, RZ, RZ, 0x10 ;  /* 0x00000010ffa57424 */ /* 0x000fe200078e00ff */
[----:B------:R-:W-:Y:S01]  /*4990*/  SEL R164, R164, 0xffffffe0, !P2 ;  /* 0xffffffe0a4a47807 */ /* 0x000fe20005000000 */
[----:B------:R-:W-:Y:S01]  /*49a0*/  UIADD3 UR4, UPT, UPT, UR49, 0x8200, URZ ;  /* 0x0000820031047890 */ /* 0x000fe2000fffe0ff */
[----:B------:R-:W2:Y:S01]  /*49b0*/  LDC R74, c[0x0][0xb0c] ;  /* 0x0002c300ff4a7b82 */ /* 0x000ea20000000800 */
[----:B------:R-:W-:Y:S01]  /*49c0*/  LOP3.LUT R153, R4, 0x30, R153, 0xf8, !PT ;  /* 0x0000003004997812 */ /* 0x000fe200078ef899 */
[----:B------:R-:W-:Y:S01]  /*49d0*/  IMAD.MOV.U32 R76, RZ, RZ, RZ ;  /* 0x000000ffff4c7224 */ /* 0x000fe200078e00ff */
[----:B------:R-:W-:Y:S01]  /*49e0*/  SEL R165, R165, 0xfffffff0, !P1 ;  /* 0xfffffff0a5a57807 */ /* 0x000fe20004800000 */
[----:B------:R-:W-:Y:S01]  /*49f0*/  IMAD.MOV.U32 R162, RZ, RZ, RZ ;  /* 0x000000ffffa27224 */ /* 0x000fe200078e00ff */
[----:B------:R-:W-:Y:S01]  /*4a00*/  LOP3.LUT R153, R153, 0x1e40, R2, 0xf8, !PT ;  /* 0x00001e4099997812 */ /* 0x000fe200078ef802 */
[----:B------:R-:W-:Y:S01]  /*4a10*/  IMAD.MOV.U32 R169, RZ, RZ, RZ ;  /* 0x000000ffffa97224 */ /* 0x000fe200078e00ff */
[----:B------:R-:W-:Y:S01]  /*4a20*/  LOP3.LUT R167, R167, 0x60, RZ, 0xc0, !PT ;  /* 0x00000060a7a77812 */ /* 0x000fe200078ec0ff */
[----:B------:R-:W4:Y:S01]  /*4a30*/  LDC R155, c[0x0][0xb20] ;  /* 0x0002c800ff9b7b82 */ /* 0x000f220000000800 */
[----:B------:R-:W3:Y:S01]  /*4a40*/  LDS R0, [UR49+0x110] ;  /* 0x00011031ff007984 */ /* 0x000ee20008000800 */
[----:B------:R-:W-:Y:S01]  /*4a50*/  IMAD.MOV.U32 R159, RZ, RZ, RZ ;  /* 0x000000ffff9f7224 */ /* 0x000fe200078e00ff */
[----:B------:R-:W1:Y:S01]  /*4a60*/  LDCU.64 UR52, c[0x0][0x348] ;  /* 0x00006900ff3477ac */ /* 0x000e620008000a00 */
[----:B------:R-:W-:Y:S01]  /*4a70*/  IMAD.U32 R166, RZ, RZ, UR4 ;  /* 0x00000004ffa67e24 */ /* 0x000fe2000f8e00ff */
[----:B------:R-:W1:Y:S03]  /*4a80*/  LDCU.64 UR38, c[0x0][0x888] ;  /* 0x00011100ff2677ac */ /* 0x000e660008000a00 */
[----:B------:R-:W1:Y:S01]  /*4a90*/  LDC R73, c[0x0][0xb30] ;  /* 0x0002cc00ff497b82 */ /* 0x000e620000000800 */
[----:B------:R-:W1:Y:S01]  /*4aa0*/  LDCU.64 UR44, c[0x0][0x890] ;  /* 0x00011200ff2c77ac */ /* 0x000e620008000a00 */
[----:B------:R-:W-:-:S06]  /*4ab0*/  UIADD3 UR48, UPT, UPT, UR49, 0x200, URZ ;  /* 0x0000020031307890 */ /* 0x000fcc000fffe0ff */
[----:B------:R-:W1:Y:S08]  /*4ac0*/  LDC.64 R148, c[0x0][0xb10] ;  /* 0x0002c400ff947b82 */ /* 0x000e700000000a00 */
[----:B------:R-:W1:Y:S08]  /*4ad0*/  LDC.64 R70, c[0x0][0xb18] ;  /* 0x0002c600ff467b82 */ /* 0x000e700000000a00 */
[----:B------:R-:W1:Y:S08]  /*4ae0*/  LDC.64 R68, c[0x0][0xb28] ;  /* 0x0002ca00ff447b82 */ /* 0x000e700000000a00 */
[----:B------:R-:W1:Y:S01]  /*4af0*/  LDC.64 R146, c[0x0][0x8b0] ;  /* 0x00022c00ff927b82 */ /* 0x000e620000000a00 */
[----:B---3--:R-:W-:Y:S01]  /*4b00*/  IMAD.IADD R79, R0, 0x1, R79 ;  /* 0x00000001004f7824 */ /* 0x008fe200078e024f */
[----:B------:R-:W-:-:S04]  /*4b10*/  SHF.R.S32.HI R0, RZ, 0x4, R164 ;  /* 0x00000004ff007819 */ /* 0x000fc800000114a4 */
[----:B------:R-:W-:Y:S02]  /*4b20*/  LEA.HI.SX32 R163, R165, R0, 0x1c ;  /* 0x00000000a5a37211 */ /* 0x000fe400078fe2ff */
[----:B------:R-:W3:Y:S08]  /*4b30*/  LDC.64 R144, c[0x0][0x8a8] ;  /* 0x00022a00ff907b82 */ /* 0x000ef00000000a00 */
[----:B--2-4-:R-:W1:Y:S02]  /*4b40*/  LDC R156, c[0x0][0x374] ;  /* 0x0000dd00ff9c7b82 */ /* 0x014e640000000800 */
.L_x_121:
[----:B------:R-:W-:Y:S02]  /*4b50*/  LEA R0, R169, UR49, 0x3 ;  /* 0x00000031a9007c11 */ /* 0x000fe4000f8e18ff */
[----:B------:R-:W-:Y:S02]  /*4b60*/  SHF.L.U32 R3, R161, 0x1f, RZ ;  /* 0x0000001fa1037819 */ /* 0x000fe400000006ff */
[----:B-1----:R-:W-:Y:S02]  /*4b70*/  LEA R16, R169, UR49, 0x4 ;  /* 0x00000031a9107c11 */ /* 0x002fe4000f8e20ff */
[----:B------:R-:W2:Y:S02]  /*4b80*/  SYNCS.PHASECHK.TRANS64.TRYWAIT P0, [R0+URZ+0x80], R3 ;  /* 0x00008003000075a7 */ /* 0x000ea400080011ff */
[----:B--2---:R-:W-:Y:S05]  /*4b90*/  @!P0 BRA `(.L_x_80) ;  /* 0x0000006c00708947 */ /* 0x004fea0003800000 */
.L_x_159:
[----:B------:R-:W4:Y:S01]  /*4ba0*/  LDC.64 R12, c[0x0][0xb10] ;  /* 0x0002c400ff0c7b82 */ /* 0x000f220000000a00 */
[----:B------:R-:W3:Y:S01]  /*4bb0*/  LDS.128 R16, [R16+0xf0] ;  /* 0x0000f00010107984 */ /* 0x000ee20000000c00 */
[----:B-1----:R-:W-:Y:S01]  /*4bc0*/  ISETP.NE.AND P1, PT, R73, 0x1, PT ;  /* 0x000000014900780c */ /* 0x002fe20003f25270 */
[----:B--2---:R-:W-:Y:S01]  /*4bd0*/  VIADD R0, R0, 0x90 ;  /* 0x0000009000007836 */ /* 0x004fe20000000000 */
[----:B------:R-:W-:Y:S04]  /*4be0*/  ISETP.GE.AND P0, PT, R72, 0x1, PT ;  /* 0x000000014800780c */ /* 0x000fe80003f06270 */
[----:B------:R-:W1:Y:S01]  /*4bf0*/  LDC.64 R10, c[0x0][0xb18] ;  /* 0x0002c600ff0a7b82 */ /* 0x000e620000000a00 */
[----:B------:R-:W-:Y:S01]  /*4c00*/  PRMT R0, RZ, 0x654, R0 ;  /* 0x00000654ff007816 */ /* 0x000fe20000000000 */
[----:B------:R-:W-:Y:S01]  /*4c10*/  @!PT LDS RZ, [RZ] ;  /* 0x00000000fffff984 */ /* 0x000fe20000000800 */
[----:B------:R-:W-:Y:S01]  /*4c20*/  @!PT LDS RZ, [RZ] ;  /* 0x00000000fffff984 */ /* 0x000fe20000000800 */
[----:B------:R-:W-:Y:S01]  /*4c30*/  @!PT LDS RZ, [RZ] ;  /* 0x00000000fffff984 */ /* 0x000fe20000000800 */
[----:B------:R-:W-:Y:S01]  /*4c40*/  @!PT LDS RZ, [RZ] ;  /* 0x00000000fffff984 */ /* 0x000fe20000000800 */
[----:B------:R2:W-:Y:S06]  /*4c50*/  MEMBAR.ALL.CTA ;  /* 0x0000000000007992 */ /* 0x0005ec0000008000 */
[----:B--2---:R-:W2:Y:S01]  /*4c60*/  FENCE.VIEW.ASYNC.S ;  /* 0x00000000000073c6 */ /* 0x004ea20000000000 */
[----:B------:R-:W1:Y:S08]  /*4c70*/  @!P1 LDC R14, c[0x0][0xb20] ;  /* 0x0002c800ff0e9b82 */ /* 0x000e700000000800 */
[----:B------:R-:W1:Y:S01]  /*4c80*/  @!P1 LDC R9, c[0x0][0xb0c] ;  /* 0x0002c300ff099b82 */ /* 0x000e620000000800 */
[----:B--2---:R2:W-:Y:S01]  /*4c90*/  SYNCS.ARRIVE.TRANS64.RED.A1T0 RZ, [R0+URZ], RZ ;  /* 0x000000ff00ff79a7 */ /* 0x0045e200081004ff */
[----:B---3--:R-:W-:Y:S04]  /*4ca0*/  LOP3.LUT P4, RZ, R18, 0x1, RZ, 0xc0, !PT ;  /* 0x0000000112ff7812 */ /* 0x008fe8000788c0ff */
[----:B------:R-:W-:Y:S09]  /*4cb0*/  P2R R168, PR, RZ, 0x10 ;  /* 0x00000010ffa87803 */ /* 0x000ff20000000000 */
[----:B------:R-:W-:Y:S02]  /*4cc0*/  @P4 MOV R77, R16 ;  /* 0x00000010004d4202 */ /* 0x000fe40000000f00 */
[----:B------:R-:W-:Y:S01]  /*4cd0*/  @P4 LOP3.LUT R75, R17, 0xffff, RZ, 0xc0, !PT ;  /* 0x0000ffff114b4812 */ /* 0x000fe200078ec0ff */
[----:B--2-4-:R-:W-:Y:S06]  /*4ce0*/  @!P0 BRA `(.L_x_81) ;  /* 0x0000000000a48947 */ /* 0x014fec0003800000 */
[----:B------:R-:W-:Y:S01]  /*4cf0*/  IMAD.HI.U32 R24, R156, R71, RZ ;  /* 0x000000479c187227 */ /* 0x000fe200078e00ff */
[----:B------:R-:W-:Y:S02]  /*4d00*/  ISETP.NE.AND P0, PT, R70, 0x1, PT ;  /* 0x000000014600780c */ /* 0x000fe40003f05270 */
[----:B------:R-:W-:Y:S01]  /*4d10*/  ISETP.NE.AND P2, PT, R72, 0x1, PT ;  /* 0x000000014800780c */ /* 0x000fe20003f45270 */
[-C--:B------:R-:W-:Y:S01]  /*4d20*/  IMAD.HI.U32 R22, R157, R148.reuse, RZ ;  /* 0x000000949d167227 */ /* 0x080fe200078e00ff */
[----:B------:R-:W-:Y:S02]  /*4d30*/  SHF.R.U32.HI R23, RZ, R155, R24 ;  /* 0x0000009bff177219 */ /* 0x000fe40000011618 */
[----:B------:R-:W-:Y:S01]  /*4d40*/  ISETP.NE.AND P3, PT, R74, 0x1, PT ;  /* 0x000000014a00780c */ /* 0x000fe20003f65270 */
[----:B------:R-:W-:Y:S01]  /*4d50*/  IMAD.HI.U32 R28, R75, R71, RZ ;  /* 0x000000474b1c7227 */ /* 0x000fe200078e00ff */
[----:B------:R-:W-:Y:S02]  /*4d60*/  SHF.R.U32.HI R22, RZ, R149, R22 ;  /* 0x00000095ff167219 */ /* 0x000fe40000011616 */
[----:B------:R-:W-:Y:S01]  /*4d70*/  SEL R3, R156, R23, !P0 ;  /* 0x000000179c037207 */ /* 0x000fe20004000000 */
[----:B------:R-:W-:Y:S01]  /*4d80*/  IMAD.HI.U32 R26, R77, R148, RZ ;  /* 0x000000944d1a7227 */ /* 0x000fe200078e00ff */
[----:B------:R-:W-:Y:S03]  /*4d90*/  SEL R7, R157, R22, !P3 ;  /* 0x000000169d077207 */ /* 0x000fe60005800000 */
[-C--:B------:R-:W-:Y:S01]  /*4da0*/  IMAD.HI.U32 R22, R3, R68.reuse, RZ ;  /* 0x0000004403167227 */ /* 0x080fe200078e00ff */
[----:B------:R-:W-:Y:S03]  /*4db0*/  SHF.R.U32.HI R26, RZ, R149, R26 ;  /* 0x00000095ff1a7219 */ /* 0x000fe6000001161a */
[----:B------:R-:W-:Y:S01]  /*4dc0*/  IMAD.HI.U32 R24, R7, R68, RZ ;  /* 0x0000004407187227 */ /* 0x000fe200078e00ff */
[----:B------:R-:W-:Y:S02]  /*4dd0*/  @P2 SHF.R.U32.HI R3, RZ, R69, R22 ;  /* 0x00000045ff032219 */ /* 0x000fe40000011616 */
[----:B------:R-:W-:Y:S02]  /*4de0*/  SHF.R.U32.HI R22, RZ, R155, R28 ;  /* 0x0000009bff167219 */ /* 0x000fe4000001161c */
[----:B------:R-:W-:Y:S01]  /*4df0*/  @P2 SHF.R.U32.HI R7, RZ, R69, R24 ;  /* 0x00000045ff072219 */ /* 0x000fe20000011618 */
[C---:B------:R-:W-:Y:S01]  /*4e00*/  IMAD R2, R72.reuse, R3, RZ ;  /* 0x0000000348027224 */ /* 0x040fe200078e02ff */
[----:B------:R-:W-:Y:S02]  /*4e10*/  SEL R5, R75, R22, !P0 ;  /* 0x000000164b057207 */ /* 0x000fe40004000000 */
[----:B------:R-:W-:Y:S01]  /*4e20*/  SEL R3, R77, R26, !P3 ;  /* 0x0000001a4d037207 */ /* 0x000fe20005800000 */
[----:B------:R-:W-:Y:S01]  /*4e30*/  IMAD R4, R72, R7, RZ ;  /* 0x0000000748047224 */ /* 0x000fe200078e02ff */
[C---:B------:R-:W-:Y:S01]  /*4e40*/  ISETP.GE.AND P0, PT, R5.reuse, R2, PT ;  /* 0x000000020500720c */ /* 0x040fe20003f06270 */
[----:B------:R-:W-:Y:S03]  /*4e50*/  IMAD.HI.U32 R6, R5, R68, RZ ;  /* 0x0000004405067227 */ /* 0x000fe600078e00ff */
[----:B------:R-:W-:Y:S01]  /*4e60*/  ISETP.GE.OR P0, PT, R3, R4, P0 ;  /* 0x000000040300720c */ /* 0x000fe20000706670 */
[----:B------:R-:W-:Y:S01]  /*4e70*/  IMAD.MOV R4, RZ, RZ, -R3 ;  /* 0x000000ffff047224 */ /* 0x000fe200078e0a03 */
[-C--:B------:R-:W-:Y:S03]  /*4e80*/  SHF.R.U32.HI R6, RZ, R69.reuse, R6 ;  /* 0x00000045ff067219 */ /* 0x080fe60000011606 */
[----:B------:R-:W-:Y:S01]  /*4e90*/  IMAD R77, R74, R4, R77 ;  /* 0x000000044a4d7224 */ /* 0x000fe200078e024d */
[----:B------:R-:W-:Y:S05]  /*4ea0*/  SEL R15, R5, R6, !P2 ;  /* 0x00000006050f7207 */ /* 0x000fea0005000000 */
[----:B------:R-:W-:Y:S02]  /*4eb0*/  IMAD.MOV R6, RZ, RZ, -R15 ;  /* 0x000000ffff067224 */ /* 0x000fe400078e0a0f */
[C---:B------:R-:W-:Y:S04]  /*4ec0*/  @!P0 IMAD.HI.U32 R2, R3.reuse, R68, RZ ;  /* 0x0000004403028227 */ /* 0x040fe800078e00ff */
[----:B------:R-:W-:Y:S01]  /*4ed0*/  IMAD R6, R72, R6, R5 ;  /* 0x0000000648067224 */ /* 0x000fe200078e0205 */
[----:B------:R-:W-:Y:S04]  /*4ee0*/  @!P0 SHF.R.U32.HI R2, RZ, R69, R2 ;  /* 0x00000045ff028219 */ /* 0x000fe80000011602 */
[----:B------:R-:W-:Y:S02]  /*4ef0*/  @!P0 SEL R0, R3, R2, !P2 ;  /* 0x0000000203008207 */ /* 0x000fe40005000000 */
[----:B------:R-:W-:Y:S02]  /*4f00*/  IADD3 R2, PT, PT, -R5, RZ, RZ ;  /* 0x000000ff05027210 */ /* 0x000fe40007ffe1ff */
[----:B------:R-:W-:Y:S01]  /*4f10*/  @!P0 IADD3 R8, PT, PT, R15, -R0, RZ ;  /* 0x800000000f088210 */ /* 0x000fe20007ffe0ff */
[----:B------:R-:W-:Y:S02]  /*4f20*/  @!P0 IMAD R0, R7, R6, R0 ;  /* 0x0000000607008224 */ /* 0x000fe400078e0200 */
[----:B------:R-:W-:Y:S02]  /*4f30*/  IMAD R75, R70, R2, R75 ;  /* 0x00000002464b7224 */ /* 0x000fe400078e024b */
[----:B------:R-:W-:Y:S02]  /*4f40*/  @!P0 IMAD R5, R8, R72, R3 ;  /* 0x0000004808058224 */ /* 0x000fe400078e0203 */
[----:B------:R-:W-:Y:S04]  /*4f50*/  @!P0 IMAD.MOV.U32 R3, RZ, RZ, R0 ;  /* 0x000000ffff038224 */ /* 0x000fe800078e0000 */
[----:B------:R-:W-:Y:S02]  /*4f60*/  IMAD R77, R3, R74, R77 ;  /* 0x0000004a034d7224 */ /* 0x000fe400078e024d */
[----:B------:R-:W-:Y:S07]  /*4f70*/  IMAD R75, R5, R70, R75 ;  /* 0x00000046054b7224 */ /* 0x000fee00078e024b */
.L_x_81:
[----:B-1----:R-:W-:Y:S01]  /*4f80*/  @!P1 ISETP.NE.AND P0, PT, R10, 0x1, PT ;  /* 0x000000010a00980c */ /* 0x002fe20003f05270 */
[----:B------:R-:W-:Y:S01]  /*4f90*/  @!P1 IMAD.HI.U32 R0, R77, R12, RZ ;  /* 0x0000000c4d009227 */ /* 0x000fe200078e00ff */
[----:B------:R-:W-:Y:S01]  /*4fa0*/  @!P1 ISETP.NE.AND P2, PT, R9, 0x1, PT ;  /* 0x000000010900980c */ /* 0x000fe20003f45270 */
[----:B------:R-:W-:Y:S01]  /*4fb0*/  ULOP3.LUT UP0, URZ, UR48, 0x1b0, URZ, 0xc0, !UPT ;  /* 0x000001b030ff7892 */ /* 0x000fe2000f80c0ff */
[----:B------:R-:W-:Y:S01]  /*4fc0*/  R2UR UR42, R21 ;  /* 0x00000000152a72ca */ /* 0x000fe200000e0000 */
[----:B------:R-:W-:Y:S01]  /*4fd0*/  @!P1 IMAD.HI.U32 R3, R75, R11, RZ ;  /* 0x0000000b4b039227 */ /* 0x000fe200078e00ff */
[----:B------:R-:W-:Y:S02]  /*4fe0*/  @!P1 SHF.R.U32.HI R0, RZ, R13, R0 ;  /* 0x0000000dff009219 */ /* 0x000fe40000011600 */
[----:B------:R-:W-:Y:S01]  /*4ff0*/  R2UR UR41, R20 ;  /* 0x00000000142972ca */ /* 0x000fe200000e0000 */
[----:B------:R-:W-:Y:S01]  /*5000*/  VIADD R169, R169, 0x1 ;  /* 0x00000001a9a97836 */ /* 0x000fe20000000000 */
[----:B------:R-:W-:Y:S02]  /*5010*/  @!P1 SHF.R.U32.HI R2, RZ, R14, R3 ;  /* 0x0000000eff029219 */ /* 0x000fe40000011603 */
[----:B------:R-:W-:Y:S02]  /*5020*/  @!P1 SEL R3, R77, R0, !P2 ;  /* 0x000000004d039207 */ /* 0x000fe40005000000 */
[----:B------:R-:W-:Y:S02]  /*5030*/  @!P1 SEL R2, R75, R2, !P0 ;  /* 0x000000024b029207 */ /* 0x000fe40004000000 */
[----:B------:R-:W-:Y:S01]  /*5040*/  @P4 SHF.R.U32.HI R158, RZ, 0x10, R17 ;  /* 0x00000010ff9e4819 */ /* 0x000fe20000011611 */
[----:B------:R-:W-:Y:S02]  /*5050*/  USHF.L.U32 UR42, UR42, 0x7, URZ ;  /* 0x000000072a2a7899 */ /* 0x000fe400080006ff */
[----:B------:R-:W-:Y:S02]  /*5060*/  @!P1 IMAD.IADD R0, R2, 0x1, -R3 ;  /* 0x0000000102009824 */ /* 0x000fe400078e0a03 */
[----:B------:R-:W-:Y:S01]  /*5070*/  @!P1 IMAD.IADD R2, R3, 0x1, -R2 ;  /* 0x0000000103029824 */ /* 0x000fe200078e0a02 */
[----:B------:R-:W-:Y:S01]  /*5080*/  USHF.L.U32 UR41, UR41, 0x8, URZ ;  /* 0x0000000829297899 */ /* 0x000fe200080006ff */
[----:B------:R-:W-:Y:S02]  /*5090*/  @!P1 IMAD R77, R0, R9, R77 ;  /* 0x00000009004d9224 */ /* 0x000fe400078e024d */
[----:B------:R-:W-:Y:S01]  /*50a0*/  @!P1 IMAD R75, R2, R10, R75 ;  /* 0x0000000a024b9224 */ /* 0x000fe200078e024b */
[----:B------:R-:W-:Y:S08]  /*50b0*/  BRA.U !UP0, `(.L_x_82) ;  /* 0x0000000108407547 */ /* 0x000ff0000b800000 */
[----:B------:R-:W1:Y:S01]  /*50c0*/  LDCU.64 UR8, c[0x4][0x88] ;  /* 0x01001100ff0877ac */ /* 0x000e620008000a00 */
[----:B------:R-:W-:Y:S01]  /*50d0*/  MOV R3, 0x0 ;  /* 0x0000000000037802 */ /* 0x000fe20000000f00 */
[----:B------:R-:W-:Y:S02]  /*50e0*/  HFMA2 R12, -RZ, RZ, 0, 5.9604644775390625e-08 ;  /* 0x00000001ff0c7431 */ /* 0x000fe400000001ff */
[----:B------:R-:W-:Y:S02]  /*50f0*/  IMAD.MOV.U32 R8, RZ, RZ, 0x70 ;  /* 0x00000070ff087424 */ /* 0x000fe400078e00ff */
[----:B------:R-:W-:Y:S01]  /*5100*/  IMAD.MOV.U32 R13, RZ, RZ, RZ ;  /* 0x000000ffff0d7224 */ /* 0x000fe200078e00ff */
[----:B------:R-:W2:Y:S01]  /*5110*/  LDCU.64 UR6, c[0x4][0x90] ;  /* 0x01001200ff0677ac */ /* 0x000ea20008000a00 */
[----:B------:R-:W3:Y:S01]  /*5120*/  LDC.64 R2, c[0x4][R3] ;  /* 0x0100000003027b82 */ /* 0x000ee20000000a00 */
[----:B------:R-:W4:Y:S01]  /*5130*/  LDCU.64 UR4, c[0x4][0x8] ;  /* 0x01000100ff0477ac */ /* 0x000f220008000a00 */
[----:B-1----:R-:W-:Y:S01]  /*5140*/  MOV R5, UR9 ;  /* 0x0000000900057c02 */ /* 0x002fe20008000f00 */
[----:B------:R-:W-:Y:S01]  /*5150*/  IMAD.U32 R4, RZ, RZ, UR8 ;  /* 0x00000008ff047e24 */ /* 0x000fe2000f8e00ff */
[----:B--2---:R-:W-:Y:S01]  /*5160*/  MOV R7, UR7 ;  /* 0x0000000700077c02 */ /* 0x004fe20008000f00 */
[----:B------:R-:W-:Y:S01]  /*5170*/  IMAD.U32 R6, RZ, RZ, UR6 ;  /* 0x00000006ff067e24 */ /* 0x000fe2000f8e00ff */
[----:B----4-:R-:W-:Y:S01]  /*5180*/  MOV R11, UR5 ;  /* 0x00000005000b7c02 */ /* 0x010fe20008000f00 */
[----:B------:R-:W-:Y:S02]  /*5190*/  IMAD.U32 R10, RZ, RZ, UR4 ;  /* 0x00000004ff0a7e24 */ /* 0x000fe4000f8e00ff */
[----:B------:R-:W-:Y:S07]  /*51a0*/  LEPC R20, `(.L_x_82) ;  /* 0x000000001014794e */ /* 0x000fee0000000000 */
[----:B---3-5:R-:W-:Y:S05]  /*51b0*/  CALL.ABS.NOINC R2 ;  /* 0x0000000002007343 */ /* 0x028fea0003c00000 */
.L_x_82:
[----:B------:R-:W-:Y:S01]  /*51c0*/  LOP3.LUT P0, RZ, R166, 0x1b0, RZ, 0xc0, !PT ;  /* 0x000001b0a6ff7812 */ /* 0x000fe2000780c0ff */
[----:B------:R-:W-:Y:S11]  /*51d0*/  BSSY.RECONVERGENT B6, `(.L_x_83) ;  /* 0x0000013000067945 */ /* 0x000ff60003800200 */
[----:B------:R-:W-:Y:S01]  /*51e0*/  @!UPT UIADD3 URZ, UPT, UPT, URZ, URZ, URZ ;  /* 0x000000fffffff290 */ /* 0x000fe2000fffe0ff */
[----:B------:R-:W-:Y:S05]  /*51f0*/  @!P0 BRA `(.L_x_84) ;  /* 0x0000000000408947 */ /* 0x000fea0003800000 */
        /* <DEDUP_REMOVED lines=16> */
.L_x_84:
[----:B------:R-:W-:Y:S05]  /*5300*/  BSYNC.RECONVERGENT B6 ;  /* 0x0000000000067941 */ /* 0x000fea0003800200 */
.L_x_83:
[----:B------:R-:W-:Y:S01]  /*5310*/  ISETP.NE.U32.AND P4, PT, R146, RZ, PT ;  /* 0x000000ff9200720c */ /* 0x000fe20003f85070 */
[----:B------:R-:W-:Y:S01]  /*5320*/  UISETP.NE.AND UP2, UPT, UR50, URZ, UPT ;  /* 0x000000ff3200728c */ /* 0x000fe2000bf45270 */
[----:B------:R-:W-:Y:S01]  /*5330*/  ISETP.NE.U32.AND P2, PT, RZ, UR38, PT ;  /* 0x00000026ff007c0c */ /* 0x000fe2000bf45070 */
[----:B------:R-:W-:Y:S01]  /*5340*/  UISETP.NE.U32.AND UP1, UPT, UR44, URZ, UPT ;  /* 0x000000ff2c00728c */ /* 0x000fe2000bf25070 */
[----:B------:R-:W-:Y:S01]  /*5350*/  ISETP.NE.AND.EX P4, PT, R147, RZ, PT, P4 ;  /* 0x000000ff9300720c */ /* 0x000fe20003f85340 */
[----:B------:R-:W-:Y:S01]  /*5360*/  UPLOP3.LUT UP0, UPT, UPT, UPT, UPT, 0x40, 0x4 ;  /* 0x000000000004789c */ /* 0x000fe20003f0e870 */
[----:B------:R-:W-:Y:S01]  /*5370*/  ISETP.NE.AND.EX P2, PT, RZ, UR39, PT, P2 ;  /* 0x00000027ff007c0c */ /* 0x000fe2000bf45320 */
[----:B------:R-:W-:Y:S01]  /*5380*/  UISETP.NE.AND.EX UP1, UPT, UR45, URZ, UPT, UP1 ;  /* 0x000000ff2d00728c */ /* 0x000fe2000bf25310 */
[----:B------:R-:W-:Y:S04]  /*5390*/  PLOP3.LUT P1, PT, PT, PT, UP2, 0x80, 0x8 ;  /* 0x000000000008781c */ /* 0x000fe80003f2f028 */
[----:B------:R-:W-:Y:S06]  /*53a0*/  @UP2 UPLOP3.LUT UP0, UPT, UPT, UPT, UP1, 0x80, 0x8 ;  /* 0x000000000008289c */ /* 0x000fec0003f0f010 */
[----:B------:R-:W-:Y:S01]  /*53b0*/  PLOP3.LUT P0, PT, PT, PT, UP0, 0x80, 0x8 ;  /* 0x000000000008781c */ /* 0x000fe20003f0f008 */
[----:B------:R-:W-:Y:S01]  /*53c0*/  @!UPT UIADD3 URZ, UPT, UPT, URZ, URZ, URZ ;  /* 0x000000fffffff290 */ /* 0x000fe2000fffe0ff */
[----:B------:R-:W-:Y:S11]  /*53d0*/  BRA.U !UP1, `(.L_x_85) ;  /* 0x0000000109387547 */ /* 0x000ff6000b800000 */
[----:B------:R-:W-:Y:S01]  /*53e0*/  UISETP.NE.U32.AND UP0, UPT, UR38, URZ, UPT ;  /* 0x000000ff2600728c */ /* 0x000fe2000bf05070 */
[----:B------:R-:W-:Y:S02]  /*53f0*/  HFMA2 R0, -RZ, RZ, 0, 5.9604644775390625e-08 ;  /* 0x00000001ff007431 */ /* 0x000fe400000001ff */
[----:B------:R-:W-:Y:S01]  /*5400*/  IMAD.MOV.U32 R151, RZ, RZ, 0x1 ;  /* 0x00000001ff977424 */ /* 0x000fe200078e00ff */
[----:B------:R-:W-:Y:S06]  /*5410*/  UISETP.NE.AND.EX UP0, UPT, UR39, URZ, UPT, UP0 ;  /* 0x000000ff2700728c */ /* 0x000fec000bf05300 */
[----:B------:R-:W-:Y:S05]  /*5420*/  PLOP3.LUT P3, PT, PT, PT, UP0, 0x80, 0x8 ;  /* 0x000000000008781c */ /* 0x000fea0003f6f008 */
[----:B------:R-:W1:Y:S01]  /*5430*/  @UP0 LDCU.64 UR6, c[0x0][0x888] ;  /* 0x00011100ff0607ac */ /* 0x000e620008000a00 */
[----:B------:R-:W-:Y:S07]  /*5440*/  @UP0 UIMAD UR4, UR36, UR44, URZ ;  /* 0x0000002c240402a4 */ /* 0x000fee000f8e02ff */
[----:B------:R-:W-:Y:S01]  /*5450*/  @!P3 PRMT R151, R0, 0x7610, R151 ;  /* 0x000076100097b816 */ /* 0x000fe20000000097 */
[----:B-1----:R-:W-:Y:S03]  /*5460*/  @UP0 UIMAD.WIDE UR6, UR4, 0x4, UR6 ;  /* 0x00000004040608a5 */ /* 0x002fe6000f8e0206 */
[----:B------:R-:W1:Y:S03]  /*5470*/  @!UP0 LDCU UR4, c[0x0][0x880] ;  /* 0x00011000ff0487ac */ /* 0x000e660008000800 */
[----:B------:R-:W-:Y:S01]  /*5480*/  IMAD.U32 R2, RZ, RZ, UR6 ;  /* 0x00000006ff027e24 */ /* 0x000fe2000f8e00ff */
[----:B------:R-:W-:Y:S05]  /*5490*/  MOV R3, UR7 ;  /* 0x0000000700037c02 */ /* 0x000fea0008000f00 */
[----:B-----5:R2:W5:Y:S02]  /*54a0*/  @P3 LDG.E R82, desc[UR46][R2.64] ;  /* 0x0000002e02523981 */ /* 0x020564000c1e1900 */
[----:B-12---:R-:W-:Y:S02]  /*54b0*/  @!P3 IMAD.U32 R82, RZ, RZ, UR4 ;  /* 0x00000004ff52be24 */ /* 0x006fe4000f8e00ff */
.L_x_85:
[----:B------:R-:W-:Y:S05]  /*54c0*/  @!P4 BRA `(.L_x_86) ;  /* 0x000000000020c947 */ /* 0x000fea0003800000 */
[----:B------:R-:W-:Y:S04]  /*54d0*/  ISETP.NE.U32.AND P3, PT, R144, RZ, PT ;  /* 0x000000ff9000720c */ /* 0x000fe80003f65070 */
[----:B------:R-:W-:Y:S11]  /*54e0*/  ISETP.NE.AND.EX P3, PT, R145, RZ, PT, P3 ;  /* 0x000000ff9100720c */ /* 0x000ff60003f65330 */
[----:B------:R-:W-:Y:S02]  /*54f0*/  @!UPT UIADD3 URZ, UPT, UPT, URZ, URZ, URZ ;  /* 0x000000fffffff290 */ /* 0x000fe4000fffe0ff */
[----:B------:R-:W1:Y:S01]  /*5500*/  @P3 LDC.64 R2, c[0x0][0x8a8] ;  /* 0x00022a00ff023b82 */ /* 0x000e620000000a00 */
[----:B------:R-:W-:Y:S04]  /*5510*/  @P3 IMAD R0, R146, UR36, RZ ;  /* 0x0000002492003c24 */ /* 0x000fe8000f8e02ff */
[----:B-1----:R-:W-:Y:S05]  /*5520*/  @P3 IMAD.WIDE R2, R0, 0x4, R2 ;  /* 0x0000000400023825 */ /* 0x002fea00078e0202 */
[----:B-----5:R1:W5:Y:S02]  /*5530*/  @P3 LDG.E R78, desc[UR46][R2.64] ;  /* 0x0000002e024e3981 */ /* 0x020364000c1e1900 */
[----:B-1----:R-:W2:Y:S02]  /*5540*/  @!P3 LDC R78, c[0x0][0x8a0] ;  /* 0x00022800ff4ebb82 */ /* 0x002ea40000000800 */
.L_x_86:
[----:B-----5:R-:W-:Y:S01]  /*5550*/  ISETP.NE.AND P4, PT, R82, RZ, PT ;  /* 0x000000ff5200720c */ /* 0x020fe20003f85270 */
[----:B------:R-:W-:Y:S01]  /*5560*/  BSSY B1, `(.L_x_87) ;  /* 0x0000048000017945 */ /* 0x000fe20003800000 */
[----:B------:R-:W-:Y:S01]  /*5570*/  SEL R7, RZ, 0xffffffff, P2 ;  /* 0xffffffffff077807 */ /* 0x000fe20001000000 */
[----:B------:R-:W-:Y:S01]  /*5580*/  IMAD.MOV.U32 R109, RZ, RZ, 0x1 ;  /* 0x00000001ff6d7424 */ /* 0x000fe200078e00ff */
[----:B------:R-:W-:Y:S01]  /*5590*/  LOP3.LUT P3, RZ, R151, 0xff, RZ, 0xc0, !PT ;  /* 0x000000ff97ff7812 */ /* 0x000fe2000786c0ff */
[----:B------:R-:W-:Y:S01]  /*55a0*/  IMAD R80, R76, 0x100, R79 ;  /* 0x000001004c507824 */ /* 0x000fe200078e024f */
[----:B------:R-:W-:Y:S02]  /*55b0*/  @P1 SEL R0, RZ, 0xffffffff, P4 ;  /* 0xffffffffff001807 */ /* 0x000fe40002000000 */
[----:B------:R-:W-:Y:S02]  /*55c0*/  CS2R R98, SRZ ;  /* 0x0000000000627805 */ /* 0x000fe4000001ff00 */
[----:B------:R-:W-:Y:S02]  /*55d0*/  LEA R3, R160, UR49, 0x3 ;  /* 0x00000031a0037c11 */ /* 0x000fe4000f8e18ff */
[----:B------:R-:W-:Y:S02]  /*55e0*/  CS2R R96, SRZ ;  /* 0x0000000000607805 */ /* 0x000fe4000001ff00 */
[----:B------:R-:W-:Y:S02]  /*55f0*/  @P0 SEL R0, R7, R0, !P3 ;  /* 0x0000000007000207 */ /* 0x000fe40005800000 */
[----:B------:R-:W-:Y:S02]  /*5600*/  CS2R R94, SRZ ;  /* 0x00000000005e7805 */ /* 0x000fe4000001ff00 */
[----:B------:R-:W-:Y:S02]  /*5610*/  LEA R108, R76, UR49, 0x3 ;  /* 0x000000314c6c7c11 */ /* 0x000fe4000f8e18ff */
[----:B------:R-:W-:Y:S02]  /*5620*/  CS2R R92, SRZ ;  /* 0x00000000005c7805 */ /* 0x000fe4000001ff00 */
[----:B------:R-:W-:Y:S02]  /*5630*/  @P1 LOP3.LUT R0, R0, 0x1, RZ, 0xc0, !PT ;  /* 0x0000000100001812 */ /* 0x000fe400078ec0ff */
[----:B------:R-:W-:Y:S02]  /*5640*/  CS2R R90, SRZ ;  /* 0x00000000005a7805 */ /* 0x000fe4000001ff00 */
[----:B------:R-:W-:Y:S02]  /*5650*/  SHF.L.U32 R5, R162, 0x1f, RZ ;  /* 0x0000001fa2057819 */ /* 0x000fe400000006ff */
[----:B------:R-:W-:Y:S02]  /*5660*/  CS2R R88, SRZ ;  /* 0x0000000000587805 */ /* 0x000fe4000001ff00 */
[----:B------:R-:W-:Y:S02]  /*5670*/  ISETP.NE.U32.OR P6, PT, R0, 0x1, !P1 ;  /* 0x000000010000780c */ /* 0x000fe40004fc5470 */
[----:B------:R-:W-:Y:S02]  /*5680*/  CS2R R102, SRZ ;  /* 0x0000000000667805 */ /* 0x000fe4000001ff00 */
[----:B------:R-:W-:Y:S02]  /*5690*/  PLOP3.LUT P2, PT, PT, PT, UP1, 0x80, 0x8 ;  /* 0x000000000008781c */ /* 0x000fe40003f4f018 */
[----:B------:R-:W-:Y:S02]  /*56a0*/  CS2R R100, SRZ ;  /* 0x0000000000647805 */ /* 0x000fe4000001ff00 */
[----:B------:R-:W-:Y:S02]  /*56b0*/  SEL R0, RZ, 0xffffffff, P4 ;  /* 0xffffffffff007807 */ /* 0x000fe40002000000 */
[----:B------:R-:W-:Y:S03]  /*56c0*/  P2R R117, PR, RZ, 0x40 ;  /* 0x00000040ff757803 */ /* 0x000fe60000000000 */
[----:B------:R-:W-:Y:S04]  /*56d0*/  @P6 SHF.L.U32 R2, R159, 0x1f, RZ ;  /* 0x0000001f9f026819 */ /* 0x000fe800000006ff */
[----:B------:R-:W-:Y:S01]  /*56e0*/  @P2 SEL R0, R7, R0, !P3 ;  /* 0x0000000007002207 */ /* 0x000fe20005800000 */
[----:B------:R-:W1:Y:S03]  /*56f0*/  @P6 SYNCS.PHASECHK.TRANS64.TRYWAIT P1, [R3+URZ+0x30], R2 ;  /* 0x00003002030065a7 */ /* 0x000e6600080211ff */
[----:B------:R-:W-:Y:S04]  /*5700*/  LOP3.LUT R0, R0, 0x1, RZ, 0xc0, !PT ;  /* 0x0000000100007812 */ /* 0x000fe800078ec0ff */
[----:B------:R-:W-:Y:S04]  /*5710*/  ISETP.NE.U32.AND P5, PT, R0, 0x1, PT ;  /* 0x000000010000780c */ /* 0x000fe80003fa5070 */
[----:B------:R-:W-:Y:S01]  /*5720*/  P2R R110, PR, RZ, 0x20 ;  /* 0x00000020ff6e7803 */ /* 0x000fe20000000000 */
[----:B------:R3:W4:Y:S01]  /*5730*/  SYNCS.PHASECHK.TRANS64.TRYWAIT P0, [R108+URZ+0xa0], R5 ;  /* 0x0000a0056c0075a7 */ /* 0x00072200080011ff */
[----:B-1----:R-:W-:Y:S01]  /*5740*/  @P6 SEL R109, RZ, 0x1, !P1 ;  /* 0x00000001ff6d6807 */ /* 0x002fe20004800000 */
[----:B---3--:R-:W-:Y:S06]  /*5750*/  @!P6 BRA `(.L_x_88) ;  /* 0x0000000000a0e947 */ /* 0x008fec0003800000 */
[----:B------:R-:W-:Y:S01]  /*5760*/  @P5 IMAD R7, R160, 0x2000, R153 ;  /* 0x00002000a0075824 */ /* 0x000fe200078e0299 */
[----:B------:R-:W-:Y:S01]  /*5770*/  ISETP.NE.AND P1, PT, R109, RZ, PT ;  /* 0x000000ff6d00720c */ /* 0x000fe20003f25270 */
[----:B------:R-:W-:Y:S01]  /*5780*/  BSSY B0, `(.L_x_89) ;  /* 0x0000011000007945 */ /* 0x000fe20003800000 */
[----:B------:R-:W-:Y:S01]  /*5790*/  CS2R R102, SRZ ;  /* 0x0000000000667805 */ /* 0x000fe2000001ff00 */
[----:B------:R-:W-:Y:S01]  /*57a0*/  @P5 VIADD R2, R7, UR49 ;  /* 0x0000003107025c36 */ /* 0x000fe20008000000 */
[----:B------:R-:W-:Y:S02]  /*57b0*/  CS2R R100, SRZ ;  /* 0x0000000000647805 */ /* 0x000fe4000001ff00 */
[----:B------:R-:W-:Y:S02]  /*57c0*/  CS2R R90, SRZ ;  /* 0x00000000005a7805 */ /* 0x000fe4000001ff00 */
[----:B------:R-:W-:Y:S01]  /*57d0*/  CS2R R88, SRZ ;  /* 0x0000000000587805 */ /* 0x000fe2000001ff00 */
[--C-:B------:R-:W-:Y:S01]  /*57e0*/  @P5 IMAD.IADD R6, R165, 0x1, R2.reuse ;  /* 0x00000001a5065824 */ /* 0x100fe200078e0202 */
[----:B------:R-:W-:Y:S01]  /*57f0*/  CS2R R94, SRZ ;  /* 0x00000000005e7805 */ /* 0x000fe2000001ff00 */
[--C-:B------:R-:W-:Y:S01]  /*5800*/  @P5 IMAD.IADD R4, R164, 0x1, R2.reuse ;  /* 0x00000001a4045824 */ /* 0x100fe200078e0202 */
[----:B------:R-:W-:Y:S01]  /*5810*/  CS2R R92, SRZ ;  /* 0x00000000005c7805 */ /* 0x000fe2000001ff00 */
[----:B------:R-:W-:Y:S01]  /*5820*/  @P5 IMAD R2, R163, 0x10, R2 ;  /* 0x00000010a3025824 */ /* 0x000fe200078e0202 */
[----:B------:R-:W-:Y:S02]  /*5830*/  CS2R R98, SRZ ;  /* 0x0000000000627805 */ /* 0x000fe4000001ff00 */
[----:B------:R-:W-:Y:S01]  /*5840*/  CS2R R96, SRZ ;  /* 0x0000000000607805 */ /* 0x000fe2000001ff00 */
[----:B------:R-:W-:Y:S06]  /*5850*/  @P1 BRA `(.L_x_90) ;  /* 0x00000000000c1947 */ /* 0x000fec0003800000 */
[----:B------:R-:W-:Y:S04]  /*5860*/  SHF.L.U32 R0, R159, 0x1f, RZ ;  /* 0x0000001f9f007819 */ /* 0x000fe800000006ff */
[----:B------:R-:W1:Y:S02]  /*5870*/  SYNCS.PHASECHK.TRANS64.TRYWAIT P1, [R3+URZ+0x30], R0 ;  /* 0x00003000030075a7 */ /* 0x000e6400080211ff */
[----:B-1----:R-:W-:Y:S05]  /*5880*/  @!P1 BRA `(.L_x_91) ;  /* 0x0000006000489947 */ /* 0x002fea0003800000 */
.L_x_90:
[----:B------:R-:W-:Y:S05]  /*5890*/  BSYNC B0 ;  /* 0x0000000000007941 */ /* 0x000fea0003800000 */
.L_x_89:
[----:B------:R-:W-:Y:S01]  /*58a0*/  ISETP.NE.AND P1, PT, R110, RZ, PT ;  /* 0x000000ff6e00720c */ /* 0x000fe20003f25270 */
[----:B-1----:R-:W-:Y:S02]  /*58b0*/  VIADD R3, R3, 0x50 ;  /* 0x0000005003037836 */ /* 0x002fe40000000000 */
[----:B------:R-:W-:Y:S02]  /*58c0*/  IMAD.U32 R0, RZ, RZ, UR37 ;  /* 0x00000025ff007e24 */ /* 0x000fe4000f8e00ff */
[----:B------:R-:W-:Y:S03]  /*58d0*/  VIADD R160, R160, 0x1 ;  /* 0x00000001a0a07836 */ /* 0x000fe60000000000 */
[----:B------:R-:W-:Y:S05]  /*58e0*/  PRMT R0, R0, 0x654, R3 ;  /* 0x0000065400007816 */ /* 0x000fea0000000003 */
[----:B------:R1:W3:Y:S04]  /*58f0*/  @P1 LDS.128 R100, [R7+UR49+0x200] ;  /* 0x0002003107641984 */ /* 0x0002e80008000c00 */
[----:B------:R1:W1:Y:S04]  /*5900*/  @P1 LDS.128 R88, [R6+0x200] ;  /* 0x0002000006581984 */ /* 0x0002680000000c00 */
[----:B------:R1:W1:Y:S04]  /*5910*/  @P1 LDS.128 R92, [R4+0x200] ;  /* 0x00020000045c1984 */ /* 0x0002680000000c00 */
[----:B------:R1:W1:Y:S01]  /*5920*/  @P1 LDS.128 R96, [R2+0x200] ;  /* 0x0002000002601984 */ /* 0x0002620000000c00 */
[C---:B------:R-:W-:Y:S01]  /*5930*/  ISETP.NE.AND P1, PT, R160.reuse, 0x4, PT ;  /* 0x00000004a000780c */ /* 0x040fe20003f25270 */
[----:B------:R-:W-:Y:S01]  /*5940*/  @!PT LDS RZ, [RZ] ;  /* 0x00000000fffff984 */ /* 0x000fe20000000800 */
[----:B------:R-:W-:Y:S01]  /*5950*/  @!PT LDS RZ, [RZ] ;  /* 0x00000000fffff984 */ /* 0x000fe20000000800 */
[----:B------:R-:W-:Y:S01]  /*5960*/  @!PT LDS RZ, [RZ] ;  /* 0x00000000fffff984 */ /* 0x000fe20000000800 */
[----:B------:R-:W-:Y:S01]  /*5970*/  @!PT LDS RZ, [RZ] ;  /* 0x00000000fffff984 */ /* 0x000fe20000000800 */
[----:B------:R5:W-:Y:S06]  /*5980*/  MEMBAR.ALL.CTA ;  /* 0x0000000000007992 */ /* 0x000bec0000008000 */
[----:B-----5:R-:W5:Y:S01]  /*5990*/  FENCE.VIEW.ASYNC.S ;  /* 0x00000000000073c6 */ /* 0x020f620000000000 */
[----:B------:R-:W-:Y:S01]  /*59a0*/  SEL R160, R160, RZ, P1 ;  /* 0x000000ffa0a07207 */ /* 0x000fe20000800000 */
[----:B-----5:R5:W-:Y:S02]  /*59b0*/  SYNCS.ARRIVE.TRANS64.RED.A1T0 RZ, [R0+URZ], RZ ;  /* 0x000000ff00ff79a7 */ /* 0x020be400081004ff */
[----:B-----5:R-:W-:Y:S04]  /*59c0*/  SEL R0, RZ, 0x1, P1 ;  /* 0x00000001ff007807 */ /* 0x020fe80000800000 */
[----:B---3--:R-:W-:Y:S02]  /*59d0*/  LOP3.LUT R159, R159, R0, RZ, 0x3c, !PT ;  /* 0x000000009f9f7212 */ /* 0x008fe400078e3cff */
.L_x_88:
[----:B------:R-:W-:Y:S05]  /*59e0*/  BSYNC B1 ;  /* 0x0000000000017941 */ /* 0x000fea0003800000 */
.L_x_87:
[----:B------:R-:W-:Y:S04]  /*59f0*/  SHF.R.U32.HI R3, RZ, 0x15, R80 ;  /* 0x00000015ff037819 */ /* 0x000fe80000011650 */
[----:B------:R-:W-:Y:S01]  /*5a00*/  LOP3.LUT P1, RZ, R3, 0x3, R154, 0x48, !PT ;  /* 0x0000000303ff7812 */ /* 0x000fe2000782489a */
[----:B------:R-:W-:Y:S01]  /*5a10*/  @!UPT UIADD3 URZ, UPT, UPT, URZ, URZ, URZ ;  /* 0x000000fffffff290 */ /* 0x000fe2000fffe0ff */
[----:B----4-:R-:W-:Y:S11]  /*5a20*/  @P0 BRA `(.L_x_92) ;  /* 0x0000000000080947 */ /* 0x010ff60003800000 */
[----:B------:R-:W3:Y:S02]  /*5a30*/  SYNCS.PHASECHK.TRANS64.TRYWAIT P0, [R108+URZ+0xa0], R5 ;  /* 0x0000a0056c0075a7 */ /* 0x000ee400080011ff */
[----:B---3--:R-:W-:Y:S05]  /*5a40*/  @!P0 BRA `(.L_x_93) ;  /* 0x0000005c00ec8947 */ /* 0x008fea0003800000 */
.L_x_92:
[----:B------:R-:W-:Y:S05]  /*5a50*/  @!P1 BRA `(.L_x_94) ;  /* 0x0000000000409947 */ /* 0x000fea0003800000 */
[----:B------:R-:W3:Y:S01]  /*5a60*/  LDCU.64 UR8, c[0x4][0x78] ;  /* 0x01000f00ff0877ac */ /* 0x000ee20008000a00 */
[----:B------:R-:W-:Y:S01]  /*5a70*/  MOV R3, 0x0 ;  /* 0x0000000000037802 */ /* 0x000fe20000000f00 */
[----:B------:R-:W-:Y:S02]  /*5a80*/  HFMA2 R12, -RZ, RZ, 0, 5.9604644775390625e-08 ;  /* 0x00000001ff0c7431 */ /* 0x000fe400000001ff */
[----:B------:R-:W-:Y:S02]  /*5a90*/  IMAD.MOV.U32 R8, RZ, RZ, 0x192 ;  /* 0x00000192ff087424 */ /* 0x000fe400078e00ff */
[----:B------:R-:W-:Y:S01]  /*5aa0*/  IMAD.MOV.U32 R13, RZ, RZ, RZ ;  /* 0x000000ffff0d7224 */ /* 0x000fe200078e00ff */
[----:B------:R-:W4:Y:S01]  /*5ab0*/  LDCU.64 UR6, c[0x4][0x80] ;  /* 0x01001000ff0677ac */ /* 0x000f220008000a00 */
[----:B-1----:R-:W1:Y:S01]  /*5ac0*/  LDC.64 R2, c[0x4][R3] ;  /* 0x0100000003027b82 */ /* 0x002e620000000a00 */
[----:B------:R-:W5:Y:S01]  /*5ad0*/  LDCU.64 UR4, c[0x4][0x18] ;  /* 0x01000300ff0477ac */ /* 0x000f620008000a00 */
[----:B---3--:R-:W-:Y:S01]  /*5ae0*/  MOV R5, UR9 ;  /* 0x0000000900057c02 */ /* 0x008fe20008000f00 */
[----:B------:R-:W-:Y:S01]  /*5af0*/  IMAD.U32 R4, RZ, RZ, UR8 ;  /* 0x00000008ff047e24 */ /* 0x000fe2000f8e00ff */
[----:B----4-:R-:W-:Y:S01]  /*5b00*/  MOV R7, UR7 ;  /* 0x0000000700077c02 */ /* 0x010fe20008000f00 */
[----:B------:R-:W-:Y:S01]  /*5b10*/  IMAD.U32 R6, RZ, RZ, UR6 ;  /* 0x00000006ff067e24 */ /* 0x000fe2000f8e00ff */
[----:B-----5:R-:W-:Y:S01]  /*5b20*/  MOV R11, UR5 ;  /* 0x00000005000b7c02 */ /* 0x020fe20008000f00 */
[----:B------:R-:W-:Y:S02]  /*5b30*/  IMAD.U32 R10, RZ, RZ, UR4 ;  /* 0x00000004ff0a7e24 */ /* 0x000fe4000f8e00ff */
[----:B------:R-:W-:Y:S07]  /*5b40*/  LEPC R20, `(.L_x_94) ;  /* 0x000000001014794e */ /* 0x000fee0000000000 */
[----:B-12---:R-:W-:Y:S05]  /*5b50*/  CALL.ABS.NOINC R2 ;  /* 0x0000000002007343 */ /* 0x006fea0003c00000 */
.L_x_94:
[----:B------:R-:W-:Y:S01]  /*5b60*/  SHF.L.U32 R83, R100, 0x10, RZ ;  /* 0x0000001064537819 */ /* 0x000fe200000006ff */
[----:B------:R-:W-:Y:S05]  /*5b70*/  WARPSYNC.ALL ;  /* 0x0000000000007948 */ /* 0x000fea0003800000 */
[----:B------:R-:W-:Y:S01]  /*5b80*/  R2UR UR4, R80 ;  /* 0x00000000500472ca */ /* 0x000fe200000e0000 */
[----:B------:R-:W-:Y:S01]  /*5b90*/  BSSY.RECONVERGENT B0, `(.L_x_95) ;  /* 0x0000121000007945 */ /* 0x000fe20003800200 */
[----:B------:R-:W-:Y:S02]  /*5ba0*/  IADD3 R111, PT, PT, R153, UR49, RZ ;  /* 0x00000031996f7c10 */ /* 0x000fe4000fffe0ff */
[----:B------:R-:W-:Y:S02]  /*5bb0*/  SHF.L.U32 R116, R163, 0x4, RZ ;  /* 0x00000004a3747819 */ /* 0x000fe400000006ff */
[-C--:B------:R-:W-:Y:S02]  /*5bc0*/  IADD3 R172, PT, PT, R165, R111.reuse, RZ ;  /* 0x0000006fa5ac7210 */ /* 0x080fe40007ffe0ff */
[----:B------:R-:W-:Y:S02]  /*5bd0*/  IADD3 R171, PT, PT, R164, R111, RZ ;  /* 0x0000006fa4ab7210 */ /* 0x000fe40007ffe0ff */
[----:B------:R-:W-:Y:S02]  /*5be0*/  IADD3 R170, PT, PT, R111, R116, RZ ;  /* 0x000000746faa7210 */ /* 0x000fe40007ffe0ff */
[C---:B------:R-:W-:Y:S01]  /*5bf0*/  PRMT R81, R100.reuse, 0x8880, RZ ;  /* 0x0000888064517816 */ /* 0x040fe200000000ff */
[----:B-1-3--:R-:W2:Y:S01]  /*5c00*/  LDTM.x64 R4, tmem[UR4] ;  /* 0x00000004000479ee */ /* 0x00aea20008340000 */
[----:B------:R-:W-:Y:S02]  /*5c10*/  SHF.R.S32.HI R83, RZ, 0x18, R83 ;  /* 0x00000018ff537819 */ /* 0x000fe40000011453 */
[----:B------:R-:W-:Y:S02]  /*5c20*/  SHF.R.S32.HI R86, RZ, 0x18, R101 ;  /* 0x00000018ff567819 */ /* 0x000fe40000011465 */
[----:B------:R-:W-:Y:S02]  /*5c30*/  SHF.L.U32 R84, R100, 0x8, RZ ;  /* 0x0000000864547819 */ /* 0x000fe400000006ff */
[----:B------:R-:W-:Y:S02]  /*5c40*/  SHF.L.U32 R85, R101, 0x8, RZ ;  /* 0x0000000865557819 */ /* 0x000fe400000006ff */
[----:B------:R-:W-:Y:S02]  /*5c50*/  SHF.R.S32.HI R84, RZ, 0x18, R84 ;  /* 0x00000018ff547819 */ /* 0x000fe40000011454 */
[----:B------:R-:W-:Y:S02]  /*5c60*/  SHF.R.S32.HI R85, RZ, 0x18, R85 ;  /* 0x00000018ff557819 */ /* 0x000fe40000011455 */
[----:B------:R-:W-:Y:S02]  /*5c70*/  SHF.L.U32 R87, R98, 0x8, RZ ;  /* 0x0000000862577819 */ /* 0x000fe400000006ff */
[----:B------:R-:W-:Y:S02]  /*5c80*/  ISETP.NE.AND P0, PT, R167, RZ, PT ;  /* 0x000000ffa700720c */ /* 0x000fe40003f05270 */
[----:B------:R-:W-:Y:S02]  /*5c90*/  SHF.R.S32.HI R87, RZ, 0x18, R87 ;  /* 0x00000018ff577819 */ /* 0x000fe40000011457 */
[----:B------:R-:W-:Y:S02]  /*5ca0*/  ISETP.NE.AND P6, PT, R117, RZ, PT ;  /* 0x000000ff7500720c */ /* 0x000fe40003fc5270 */
[----:B------:R-:W-:Y:S01]  /*5cb0*/  LEA R118, R160, UR49, 0x3 ;  /* 0x00000031a0767c11 */ /* 0x000fe2000f8e18ff */
[C---:B--2---:R-:W-:Y:S02]  /*5cc0*/  IMAD R0, R78.reuse, R4, RZ ;  /* 0x000000044e007224 */ /* 0x044fe400078e02ff */
[C---:B------:R-:W-:Y:S02]  /*5cd0*/  IMAD R2, R78.reuse, R5, RZ ;  /* 0x000000054e027224 */ /* 0x040fe400078e02ff */
[----:B------:R-:W-:Y:S02]  /*5ce0*/  IMAD R3, R78, R6, RZ ;  /* 0x000000064e037224 */ /* 0x000fe400078e02ff */
[-C--:B------:R-:W-:Y:S01]  /*5cf0*/  IMAD R0, R81, R82.reuse, R0 ;  /* 0x0000005251007224 */ /* 0x080fe200078e0200 */
[----:B------:R-:W-:Y:S01]  /*5d00*/  SHF.R.S32.HI R81, RZ, 0x18, R100 ;  /* 0x00000018ff517819 */ /* 0x000fe20000011464 */
[-C--:B------:R-:W-:Y:S01]  /*5d10*/  IMAD R2, R83, R82.reuse, R2 ;  /* 0x0000005253027224 */ /* 0x080fe200078e0202 */
[C---:B------:R-:W-:Y:S01]  /*5d20*/  PRMT R83, R101.reuse, 0x8880, RZ ;  /* 0x0000888065537816 */ /* 0x040fe200000000ff */
[----:B------:R-:W-:Y:S01]  /*5d30*/  IMAD R3, R84, R82, R3 ;  /* 0x0000005254037224 */ /* 0x000fe200078e0203 */
[----:B------:R-:W-:Y:S01]  /*5d40*/  SHF.L.U32 R84, R101, 0x10, RZ ;  /* 0x0000001065547819 */ /* 0x000fe200000006ff */
[C---:B------:R-:W-:Y:S01]  /*5d50*/  IMAD R7, R78.reuse, R7, RZ ;  /* 0x000000074e077224 */ /* 0x040fe200078e02ff */
[----:B------:R-:W-:Y:S01]  /*5d60*/  @P6 SHF.L.U32 R119, R159, 0x1f, RZ ;  /* 0x0000001f9f776819 */ /* 0x000fe200000006ff */
[C---:B------:R-:W-:Y:S01]  /*5d70*/  IMAD R4, R78.reuse, R8, RZ ;  /* 0x000000084e047224 */ /* 0x040fe200078e02ff */
[----:B------:R-:W-:Y:S01]  /*5d80*/  SHF.R.S32.HI R84, RZ, 0x18, R84 ;  /* 0x00000018ff547819 */ /* 0x000fe20000011454 */
[----:B------:R-:W-:Y:S02]  /*5d90*/  IMAD R5, R78, R9, RZ ;  /* 0x000000094e057224 */ /* 0x000fe400078e02ff */
[----:B------:R-:W-:Y:S01]  /*5da0*/  IMAD R7, R81, R82, R7 ;  /* 0x0000005251077224 */ /* 0x000fe200078e0207 */
[----:B------:R-:W-:Y:S01]  /*5db0*/  PRMT R81, R102, 0x8880, RZ ;  /* 0x0000888066517816 */ /* 0x000fe200000000ff */
[----:B------:R-:W-:Y:S02]  /*5dc0*/  IMAD R6, R78, R10, RZ ;  /* 0x0000000a4e067224 */ /* 0x000fe400078e02ff */
[-C--:B------:R-:W-:Y:S01]  /*5dd0*/  IMAD R4, R83, R82.reuse, R4 ;  /* 0x0000005253047224 */ /* 0x080fe200078e0204 */
[----:B------:R-:W-:Y:S01]  /*5de0*/  I2IP.S8.S32.SAT R105, R7, R3, RZ ;  /* 0x0000000307697239 */ /* 0x000fe200000014ff */
[----:B------:R-:W-:Y:S01]  /*5df0*/  IMAD R5, R84, R82, R5 ;  /* 0x0000005254057224 */ /* 0x000fe200078e0205 */
[----:B------:R-:W-:Y:S01]  /*5e00*/  SHF.L.U32 R83, R102, 0x10, RZ ;  /* 0x0000001066537819 */ /* 0x000fe200000006ff */
[----:B------:R-:W-:Y:S01]  /*5e10*/  IMAD R11, R78, R11, RZ ;  /* 0x0000000b4e0b7224 */ /* 0x000fe200078e02ff */
[----:B------:R-:W-:Y:S01]  /*5e20*/  I2IP.S8.S32.SAT R104, R2, R0, R105 ;  /* 0x0000000002687239 */ /* 0x000fe20000001469 */
[----:B------:R-:W-:Y:S01]  /*5e30*/  IMAD R6, R85, R82, R6 ;  /* 0x0000005255067224 */ /* 0x000fe200078e0206 */
[----:B------:R-:W-:Y:S01]  /*5e40*/  SHF.R.S32.HI R83, RZ, 0x18, R83 ;  /* 0x00000018ff537819 */ /* 0x000fe20000011453 */
[----:B------:R-:W-:Y:S01]  /*5e50*/  IMAD R8, R78, R12, RZ ;  /* 0x0000000c4e087224 */ /* 0x000fe200078e02ff */
[----:B------:R-:W-:Y:S01]  /*5e60*/  SHF.L.U32 R85, R102, 0x8, RZ ;  /* 0x0000000866557819 */ /* 0x000fe200000006ff */
[----:B------:R-:W-:Y:S02]  /*5e70*/  IMAD R9, R78, R13, RZ ;  /* 0x0000000d4e097224 */ /* 0x000fe400078e02ff */
[----:B------:R-:W-:Y:S01]  /*5e80*/  IMAD R11, R86, R82, R11 ;  /* 0x00000052560b7224 */ /* 0x000fe200078e020b */
[----:B------:R-:W-:Y:S01]  /*5e90*/  SHF.R.S32.HI R85, RZ, 0x18, R85 ;  /* 0x00000018ff557819 */ /* 0x000fe20000011455 */
[C---:B------:R-:W-:Y:S01]  /*5ea0*/  IMAD R10, R78.reuse, R14, RZ ;  /* 0x0000000e4e0a7224 */ /* 0x040fe200078e02ff */
[----:B------:R-:W-:Y:S01]  /*5eb0*/  SHF.R.S32.HI R86, RZ, 0x18, R103 ;  /* 0x00000018ff567819 */ /* 0x000fe20000011467 */
[----:B------:R-:W-:Y:S01]  /*5ec0*/  IMAD R8, R81, R82, R8 ;  /* 0x0000005251087224 */ /* 0x000fe200078e0208 */
[----:B------:R-:W-:Y:S01]  /*5ed0*/  I2IP.S8.S32.SAT R106, R11, R6, RZ ;  /* 0x000000060b6a7239 */ /* 0x000fe200000014ff */
[----:B------:R-:W-:Y:S01]  /*5ee0*/  IMAD R9, R83, R82, R9 ;  /* 0x0000005253097224 */ /* 0x000fe200078e0209 */
[C---:B------:R-:W-:Y:S01]  /*5ef0*/  PRMT R83, R103.reuse, 0x8880, RZ ;  /* 0x0000888067537816 */ /* 0x040fe200000000ff */
[----:B------:R-:W-:Y:S01]  /*5f00*/  IMAD.U32 R84, R103, 0x10000, RZ ;  /* 0x0001000067547824 */ /* 0x000fe200078e00ff */
[----:B------:R-:W-:Y:S01]  /*5f10*/  I2IP.S8.S32.SAT R105, R5, R4, R106 ;  /* 0x0000000405697239 */ /* 0x000fe2000000146a */
[C---:B------:R-:W-:Y:S01]  /*5f20*/  IMAD R15, R78.reuse, R15, RZ ;  /* 0x0000000f4e0f7224 */ /* 0x040fe200078e02ff */
[----:B------:R-:W-:Y:S01]  /*5f30*/  SHF.R.S32.HI R81, RZ, 0x18, R102 ;  /* 0x00000018ff517819 */ /* 0x000fe20000011466 */
[----:B------:R-:W-:Y:S01]  /*5f40*/  IMAD R10, R85, R82, R10 ;  /* 0x00000052550a7224 */ /* 0x000fe200078e020a */
[----:B------:R-:W-:Y:S01]  /*5f50*/  SHF.R.S32.HI R84, RZ, 0x18, R84 ;  /* 0x00000018ff547819 */ /* 0x000fe20000011454 */
[C---:B------:R-:W-:Y:S01]  /*5f60*/  IMAD R12, R78.reuse, R16, RZ ;  /* 0x000000104e0c7224 */ /* 0x040fe200078e02ff */
[----:B------:R-:W-:Y:S01]  /*5f70*/  SHF.L.U32 R85, R103, 0x8, RZ ;  /* 0x0000000867557819 */ /* 0x000fe200000006ff */
[----:B------:R-:W-:Y:S02]  /*5f80*/  IMAD R13, R78, R17, RZ ;  /* 0x000000114e0d7224 */ /* 0x000fe400078e02ff */
[----:B------:R-:W-:Y:S01]  /*5f90*/  IMAD R15, R81, R82, R15 ;  /* 0x00000052510f7224 */ /* 0x000fe200078e020f */
[----:B------:R-:W-:Y:S01]  /*5fa0*/  PRMT R81, R88, 0x8880, RZ ;  /* 0x0000888058517816 */ /* 0x000fe200000000ff */
[----:B------:R-:W-:Y:S01]  /*5fb0*/  IMAD R14, R78, R18, RZ ;  /* 0x000000124e0e7224 */ /* 0x000fe200078e02ff */
[----:B------:R-:W-:Y:S01]  /*5fc0*/  SHF.R.S32.HI R85, RZ, 0x18, R85 ;  /* 0x00000018ff557819 */ /* 0x000fe20000011455 */
[----:B------:R-:W-:Y:S01]  /*5fd0*/  IMAD R12, R83, R82, R12 ;  /* 0x00000052530c7224 */ /* 0x000fe200078e020c */
[----:B------:R-:W-:Y:S01]  /*5fe0*/  I2IP.S8.S32.SAT R106, R15, R10, RZ ;  /* 0x0000000a0f6a7239 */ /* 0x000fe200000014ff */
[----:B------:R-:W-:Y:S01]  /*5ff0*/  IMAD R13, R84, R82, R13 ;  /* 0x00000052540d7224 */ /* 0x000fe200078e020d */
[----:B------:R-:W-:Y:S01]  /*6000*/  SHF.L.U32 R83, R88, 0x10, RZ ;  /* 0x0000001058537819 */ /* 0x000fe200000006ff */
[C---:B------:R-:W-:Y:S01]  /*6010*/  IMAD R19, R78.reuse, R19, RZ ;  /* 0x000000134e137224 */ /* 0x040fe200078e02ff */
[----:B------:R-:W-:Y:S01]  /*6020*/  I2IP.S8.S32.SAT R106, R9, R8, R106 ;  /* 0x00000008096a7239 */ /* 0x000fe2000000146a */
[----:B------:R-:W-:Y:S01]  /*6030*/  IMAD R14, R85, R82, R14 ;  /* 0x00000052550e7224 */ /* 0x000fe200078e020e */
[----:B------:R-:W-:Y:S01]  /*6040*/  SHF.R.S32.HI R83, RZ, 0x18, R83 ;  /* 0x00000018ff537819 */ /* 0x000fe20000011453 */
[C---:B------:R-:W-:Y:S01]  /*6050*/  IMAD R16, R78.reuse, R20, RZ ;  /* 0x000000144e107224 */ /* 0x040fe200078e02ff */
[----:B------:R-:W-:Y:S01]  /*6060*/  SHF.L.U32 R84, R89, 0x10, RZ ;  /* 0x0000001059547819 */ /* 0x000fe200000006ff */
[----:B------:R-:W-:Y:S01]  /*6070*/  IMAD R17, R78, R21, RZ ;  /* 0x000000154e117224 */ /* 0x000fe200078e02ff */
[----:B------:R-:W-:Y:S01]  /*6080*/  SHF.L.U32 R85, R88, 0x8, RZ ;  /* 0x0000000858557819 */ /* 0x000fe200000006ff */
[----:B------:R-:W-:Y:S01]  /*6090*/  IMAD R19, R86, R82, R19 ;  /* 0x0000005256137224 */ /* 0x000fe200078e0213 */
[----:B------:R-:W-:Y:S01]  /*60a0*/  SHF.R.S32.HI R84, RZ, 0x18, R84 ;  /* 0x00000018ff547819 */ /* 0x000fe20000011454 */
[C---:B------:R-:W-:Y:S01]  /*60b0*/  IMAD R18, R78.reuse, R22, RZ ;  /* 0x000000164e127224 */ /* 0x040fe200078e02ff */
[----:B------:R-:W-:Y:S01]  /*60c0*/  SHF.R.S32.HI R85, RZ, 0x18, R85 ;  /* 0x00000018ff557819 */ /* 0x000fe20000011455 */
[----:B------:R-:W-:Y:S01]  /*60d0*/  IMAD R16, R81, R82, R16 ;  /* 0x0000005251107224 */ /* 0x000fe200078e0210 */
[----:B------:R-:W-:Y:S01]  /*60e0*/  I2IP.S8.S32.SAT R107, R19, R14, RZ ;  /* 0x0000000e136b7239 */ /* 0x000fe200000014ff */
[-C--:B------:R-:W-:Y:S01]  /*60f0*/  IMAD R17, R83, R82.reuse, R17 ;  /* 0x0000005253117224 */ /* 0x080fe200078e0211 */
[----:B------:R-:W-:Y:S01]  /*6100*/  PRMT R83, R89, 0x8880, RZ ;  /* 0x0000888059537816 */ /* 0x000fe200000000ff */
[C---:B------:R-:W-:Y:S01]  /*6110*/  IMAD R23, R78.reuse, R23, RZ ;  /* 0x000000174e177224 */ /* 0x040fe200078e02ff */
[----:B------:R-:W-:Y:S01]  /*6120*/  SHF.R.S32.HI R81, RZ, 0x18, R88 ;  /* 0x00000018ff517819 */ /* 0x000fe20000011458 */
[----:B------:R-:W-:Y:S01]  /*6130*/  IMAD R18, R85, R82, R18 ;  /* 0x0000005255127224 */ /* 0x000fe200078e0212 */
[----:B------:R-:W-:Y:S01]  /*6140*/  SHF.L.U32 R85, R89, 0x8, RZ ;  /* 0x0000000859557819 */ /* 0x000fe200000006ff */
[C---:B------:R-:W-:Y:S01]  /*6150*/  IMAD R20, R78.reuse, R24, RZ ;  /* 0x000000184e147224 */ /* 0x040fe200078e02ff */
[----:B------:R-:W-:Y:S01]  /*6160*/  I2IP.S8.S32.SAT R107, R13, R12, R107 ;  /* 0x0000000c0d6b7239 */ /* 0x000fe2000000146b */
[----:B------:R-:W-:Y:S01]  /*6170*/  IMAD R21, R78, R25, RZ ;  /* 0x000000194e157224 */ /* 0x000fe200078e02ff */
[----:B------:R-:W-:Y:S01]  /*6180*/  SHF.R.S32.HI R85, RZ, 0x18, R85 ;  /* 0x00000018ff557819 */ /* 0x000fe20000011455 */
[----:B------:R-:W-:Y:S01]  /*6190*/  IMAD R23, R81, R82, R23 ;  /* 0x0000005251177224 */ /* 0x000fe200078e0217 */
[----:B------:R-:W-:Y:S01]  /*61a0*/  PRMT R81, R90, 0x8880, RZ ;  /* 0x000088805a517816 */ /* 0x000fe200000000ff */
[----:B------:R-:W-:Y:S01]  /*61b0*/  IMAD R22, R78, R26, RZ ;  /* 0x0000001a4e167224 */ /* 0x000fe200078e02ff */
[----:B------:R1:W-:Y:S01]  /*61c0*/  STS.128 [R153+UR49+0x8200], R104 ;  /* 0x0082006899007988 */ /* 0x0003e20008000c31 */
[----:B------:R-:W-:Y:S01]  /*61d0*/  IMAD R20, R83, R82, R20 ;  /* 0x0000005253147224 */ /* 0x000fe200078e0214 */
[----:B------:R-:W-:Y:S01]  /*61e0*/  I2IP.S8.S32.SAT R112, R23, R18, RZ ;  /* 0x0000001217707239 */ /* 0x000fe200000014ff */
[----:B------:R-:W-:Y:S01]  /*61f0*/  IMAD R21, R84, R82, R21 ;  /* 0x0000005254157224 */ /* 0x000fe200078e0215 */
[----:B------:R-:W-:Y:S01]  /*6200*/  SHF.R.S32.HI R86, RZ, 0x18, R89 ;  /* 0x00000018ff567819 */ /* 0x000fe20000011459 */
[----:B------:R-:W-:Y:S01]  /*6210*/  IMAD.U32 R83, R90, 0x10000, RZ ;  /* 0x000100005a537824 */ /* 0x000fe200078e00ff */
[----:B------:R-:W-:Y:S01]  /*6220*/  I2IP.S8.S32.SAT R112, R17, R16, R112 ;  /* 0x0000001011707239 */ /* 0x000fe20000001470 */
[----:B------:R-:W-:Y:S01]  /*6230*/  IMAD R27, R78, R27, RZ ;  /* 0x0000001b4e1b7224 */ /* 0x000fe200078e02ff */
[----:B------:R-:W-:Y:S01]  /*6240*/  SHF.L.U32 R84, R91, 0x10, RZ ;  /* 0x000000105b547819 */ /* 0x000fe200000006ff */
[----:B------:R-:W-:Y:S01]  /*6250*/  IMAD R22, R85, R82, R22 ;  /* 0x0000005255167224 */ /* 0x000fe200078e0216 */
[----:B------:R-:W-:Y:S01]  /*6260*/  SHF.L.U32 R85, R90, 0x8, RZ ;  /* 0x000000085a557819 */ /* 0x000fe200000006ff */
[C---:B------:R-:W-:Y:S01]  /*6270*/  IMAD R24, R78.reuse, R28, RZ ;  /* 0x0000001c4e187224 */ /* 0x040fe200078e02ff */
[----:B------:R-:W-:Y:S01]  /*6280*/  SHF.R.S32.HI R83, RZ, 0x18, R83 ;  /* 0x00000018ff537819 */ /* 0x000fe20000011453 */
[----:B------:R-:W-:Y:S01]  /*6290*/  IMAD R25, R78, R29, RZ ;  /* 0x0000001d4e197224 */ /* 0x000fe200078e02ff */
[----:B------:R-:W-:Y:S01]  /*62a0*/  SHF.R.S32.HI R84, RZ, 0x18, R84 ;  /* 0x00000018ff547819 */ /* 0x000fe20000011454 */
[----:B------:R-:W-:Y:S01]  /*62b0*/  IMAD R27, R86, R82, R27 ;  /* 0x00000052561b7224 */ /* 0x000fe200078e021b */
[----:B------:R-:W-:Y:S01]  /*62c0*/  SHF.R.S32.HI R85, RZ, 0x18, R85 ;  /* 0x00000018ff557819 */ /* 0x000fe20000011455 */
[C---:B------:R-:W-:Y:S01]  /*62d0*/  IMAD R26, R78.reuse, R30, RZ ;  /* 0x0000001e4e1a7224 */ /* 0x040fe200078e02ff */
[----:B------:R-:W-:Y:S01]  /*62e0*/  SHF.R.S32.HI R86, RZ, 0x18, R91 ;  /* 0x00000018ff567819 */ /* 0x000fe2000001145b */
[----:B------:R-:W-:Y:S01]  /*62f0*/  IMAD R24, R81, R82, R24 ;  /* 0x0000005251187224 */ /* 0x000fe200078e0218 */
[----:B------:R-:W-:Y:S01]  /*6300*/  I2IP.S8.S32.SAT R113, R27, R22, RZ ;  /* 0x000000161b717239 */ /* 0x000fe200000014ff */
[----:B------:R-:W-:Y:S01]  /*6310*/  IMAD R25, R83, R82, R25 ;  /* 0x0000005253197224 */ /* 0x000fe200078e0219 */
[----:B------:R-:W-:Y:S01]  /*6320*/  SHF.R.S32.HI R81, RZ, 0x18, R90 ;  /* 0x00000018ff517819 */ /* 0x000fe2000001145a */
[C---:B------:R-:W-:Y:S01]  /*6330*/  IMAD R31, R78.reuse, R31, RZ ;  /* 0x0000001f4e1f7224 */ /* 0x040fe200078e02ff */
[----:B------:R-:W-:Y:S01]  /*6340*/  I2IP.S8.S32.SAT R113, R21, R20, R113 ;  /* 0x0000001415717239 */ /* 0x000fe20000001471 */
[----:B------:R-:W-:Y:S01]  /*6350*/  IMAD R26, R85, R82, R26 ;  /* 0x00000052551a7224 */ /* 0x000fe200078e021a */
[C---:B------:R-:W-:Y:S01]  /*6360*/  PRMT R83, R91.reuse, 0x8880, RZ ;  /* 0x000088805b537816 */ /* 0x040fe200000000ff */
[C---:B------:R-:W-:Y:S01]  /*6370*/  IMAD R28, R78.reuse, R32, RZ ;  /* 0x000000204e1c7224 */ /* 0x040fe200078e02ff */
[----:B------:R-:W-:Y:S01]  /*6380*/  SHF.L.U32 R85, R91, 0x8, RZ ;  /* 0x000000085b557819 */ /* 0x000fe200000006ff */
[C---:B------:R-:W-:Y:S02]  /*6390*/  IMAD R29, R78.reuse, R33, RZ ;  /* 0x000000214e1d7224 */ /* 0x040fe400078e02ff */
[----:B------:R-:W-:Y:S01]  /*63a0*/  IMAD R31, R81, R82, R31 ;  /* 0x00000052511f7224 */ /* 0x000fe200078e021f */
[----:B------:R-:W-:Y:S01]  /*63b0*/  SHF.R.S32.HI R85, RZ, 0x18, R85 ;  /* 0x00000018ff557819 */ /* 0x000fe20000011455 */
[----:B------:R-:W-:Y:S01]  /*63c0*/  IMAD R30, R78, R34, RZ ;  /* 0x000000224e1e7224 */ /* 0x000fe200078e02ff */
[----:B------:R-:W-:Y:S01]  /*63d0*/  PRMT R81, R92, 0x8880, RZ ;  /* 0x000088805c517816 */ /* 0x000fe200000000ff */
[----:B------:R-:W-:Y:S01]  /*63e0*/  IMAD R28, R83, R82, R28 ;  /* 0x00000052531c7224 */ /* 0x000fe200078e021c */
[----:B------:R-:W-:Y:S01]  /*63f0*/  I2IP.S8.S32.SAT R114, R31, R26, RZ ;  /* 0x0000001a1f727239 */ /* 0x000fe200000014ff */
[----:B------:R-:W-:Y:S01]  /*6400*/  IMAD R29, R84, R82, R29 ;  /* 0x00000052541d7224 */ /* 0x000fe200078e021d */
[----:B------:R-:W-:Y:S01]  /*6410*/  SHF.L.U32 R83, R92, 0x10, RZ ;  /* 0x000000105c537819 */ /* 0x000fe200000006ff */
[----:B------:R-:W-:Y:S01]  /*6420*/  IMAD R35, R78, R35, RZ ;  /* 0x000000234e237224 */ /* 0x000fe200078e02ff */
[----:B------:R-:W-:Y:S01]  /*6430*/  I2IP.S8.S32.SAT R114, R25, R24, R114 ;  /* 0x0000001819727239 */ /* 0x000fe20000001472 */
[----:B------:R-:W-:Y:S01]  /*6440*/  IMAD R30, R85, R82, R30 ;  /* 0x00000052551e7224 */ /* 0x000fe200078e021e */
[----:B------:R-:W-:Y:S01]  /*6450*/  SHF.L.U32 R85, R92, 0x8, RZ ;  /* 0x000000085c557819 */ /* 0x000fe200000006ff */
[C---:B------:R-:W-:Y:S01]  /*6460*/  IMAD R32, R78.reuse, R36, RZ ;  /* 0x000000244e207224 */ /* 0x040fe200078e02ff */
[----:B------:R-:W-:Y:S01]  /*6470*/  SHF.R.S32.HI R83, RZ, 0x18, R83 ;  /* 0x00000018ff537819 */ /* 0x000fe20000011453 */
[----:B------:R-:W-:Y:S01]  /*6480*/  IMAD R33, R78, R37, RZ ;  /* 0x000000254e217224 */ /* 0x000fe200078e02ff */
[----:B------:R-:W-:Y:S01]  /*6490*/  SHF.R.S32.HI R85, RZ, 0x18, R85 ;  /* 0x00000018ff557819 */ /* 0x000fe20000011455 */
[----:B------:R-:W-:Y:S01]  /*64a0*/  IMAD R35, R86, R82, R35 ;  /* 0x0000005256237224 */ /* 0x000fe200078e0223 */
[----:B------:R-:W-:Y:S01]  /*64b0*/  PRMT R84, R93, 0x8880, RZ ;  /* 0x000088805d547816 */ /* 0x000fe200000000ff */
[----:B------:R-:W-:Y:S01]  /*64c0*/  IMAD R34, R78, R38, RZ ;  /* 0x000000264e227224 */ /* 0x000fe200078e02ff */
[----:B------:R-:W-:Y:S01]  /*64d0*/  SHF.L.U32 R86, R96, 0x10, RZ ;  /* 0x0000001060567819 */ /* 0x000fe200000006ff */
[----:B------:R-:W-:Y:S01]  /*64e0*/  IMAD R32, R81, R82, R32 ;  /* 0x0000005251207224 */ /* 0x000fe200078e0220 */
[----:B------:R-:W-:Y:S01]  /*64f0*/  SHF.R.S32.HI R81, RZ, 0x18, R92 ;  /* 0x00000018ff517819 */ /* 0x000fe2000001145c */
[C---:B------:R-:W-:Y:S01]  /*6500*/  IMAD R39, R78.reuse, R39, RZ ;  /* 0x000000274e277224 */ /* 0x040fe200078e02ff */
[----:B------:R-:W-:Y:S01]  /*6510*/  I2IP.S8.S32.SAT R115, R35, R30, RZ ;  /* 0x0000001e23737239 */ /* 0x000fe200000014ff */
[-C--:B------:R-:W-:Y:S02]  /*6520*/  IMAD R33, R83, R82.reuse, R33 ;  /* 0x0000005253217224 */ /* 0x080fe400078e0221 */
[----:B------:R-:W-:Y:S01]  /*6530*/  IMAD R34, R85, R82, R34 ;  /* 0x0000005255227224 */ /* 0x000fe200078e0222 */
[----:B------:R-:W-:Y:S01]  /*6540*/  I2IP.S8.S32.SAT R115, R29, R28, R115 ;  /* 0x0000001c1d737239 */ /* 0x000fe20000001473 */
[C---:B------:R-:W-:Y:S01]  /*6550*/  IMAD.U32 R83, R93.reuse, 0x10000, RZ ;  /* 0x000100005d537824 */ /* 0x040fe200078e00ff */
[----:B------:R-:W-:Y:S01]  /*6560*/  SHF.L.U32 R85, R93, 0x8, RZ ;  /* 0x000000085d557819 */ /* 0x000fe200000006ff */
[----:B------:R-:W-:Y:S01]  /*6570*/  IMAD R39, R81, R82, R39 ;  /* 0x0000005251277224 */ /* 0x000fe200078e0227 */
[----:B------:R-:W-:Y:S01]  /*6580*/  MOV R81, R84 ;  /* 0x0000005400517202 */ /* 0x000fe20000000f00 */
[C---:B------:R-:W-:Y:S01]  /*6590*/  IMAD R36, R78.reuse, R40, RZ ;  /* 0x000000284e247224 */ /* 0x040fe200078e02ff */
[----:B------:R-:W-:Y:S01]  /*65a0*/  SHF.R.S32.HI R83, RZ, 0x18, R83 ;  /* 0x00000018ff537819 */ /* 0x000fe20000011453 */
[C---:B------:R-:W-:Y:S01]  /*65b0*/  IMAD R37, R78.reuse, R41, RZ ;  /* 0x000000294e257224 */ /* 0x040fe200078e02ff */
[----:B------:R-:W-:Y:S01]  /*65c0*/  SHF.R.S32.HI R85, RZ, 0x18, R85 ;  /* 0x00000018ff557819 */ /* 0x000fe20000011455 */
[C---:B------:R-:W-:Y:S01]  /*65d0*/  IMAD R38, R78.reuse, R42, RZ ;  /* 0x0000002a4e267224 */ /* 0x040fe200078e02ff */
[----:B------:R1:W-:Y:S01]  /*65e0*/  STS.128 [R172+0x8200], R112 ;  /* 0x00820070ac007388 */ /* 0x0003e20000000c00 */
[----:B------:R-:W-:Y:S01]  /*65f0*/  IMAD R36, R81, R82, R36 ;  /* 0x0000005251247224 */ /* 0x000fe200078e0224 */
[----:B------:R-:W-:Y:S01]  /*6600*/  I2IP.S8.S32.SAT R120, R39, R34, RZ ;  /* 0x0000002227787239 */ /* 0x000fe200000014ff */
[-C--:B------:R-:W-:Y:S01]  /*6610*/  IMAD R37, R83, R82.reuse, R37 ;  /* 0x0000005253257224 */ /* 0x080fe200078e0225 */
[----:B------:R-:W-:Y:S01]  /*6620*/  SHF.R.S32.HI R84, RZ, 0x18, R93 ;  /* 0x00000018ff547819 */ /* 0x000fe2000001145d */
[----:B------:R-:W-:Y:S01]  /*6630*/  IMAD R43, R78, R43, RZ ;  /* 0x0000002b4e2b7224 */ /* 0x000fe200078e02ff */
[C---:B------:R-:W-:Y:S01]  /*6640*/  SHF.L.U32 R83, R94.reuse, 0x10, RZ ;  /* 0x000000105e537819 */ /* 0x040fe200000006ff */
[----:B------:R-:W-:Y:S01]  /*6650*/  IMAD R38, R85, R82, R38 ;  /* 0x0000005255267224 */ /* 0x000fe200078e0226 */
[----:B------:R-:W-:Y:S01]  /*6660*/  PRMT R81, R94, 0x8880, RZ ;  /* 0x000088805e517816 */ /* 0x000fe200000000ff */
[----:B------:R-:W-:Y:S01]  /*6670*/  IMAD R40, R78, R44, RZ ;  /* 0x0000002c4e287224 */ /* 0x000fe200078e02ff */
[----:B------:R-:W-:Y:S01]  /*6680*/  SHF.L.U32 R85, R94, 0x8, RZ ;  /* 0x000000085e557819 */ /* 0x000fe200000006ff */
[----:B------:R-:W-:Y:S01]  /*6690*/  IMAD R41, R78, R45, RZ ;  /* 0x0000002d4e297224 */ /* 0x000fe200078e02ff */
[----:B------:R-:W-:Y:S01]  /*66a0*/  SHF.R.S32.HI R83, RZ, 0x18, R83 ;  /* 0x00000018ff537819 */ /* 0x000fe20000011453 */
[----:B------:R-:W-:Y:S01]  /*66b0*/  IMAD R43, R84, R82, R43 ;  /* 0x00000052542b7224 */ /* 0x000fe200078e022b */
[----:B------:R-:W-:Y:S01]  /*66c0*/  SHF.R.S32.HI R85, RZ, 0x18, R85 ;  /* 0x00000018ff557819 */ /* 0x000fe20000011455 */
[C---:B------:R-:W-:Y:S01]  /*66d0*/  IMAD R42, R78.reuse, R46, RZ ;  /* 0x0000002e4e2a7224 */ /* 0x040fe200078e02ff */
[----:B------:R-:W-:Y:S01]  /*66e0*/  I2IP.S8.S32.SAT R120, R33, R32, R120 ;  /* 0x0000002021787239 */ /* 0x000fe20000001478 */
[----:B------:R-:W-:Y:S01]  /*66f0*/  IMAD R40, R81, R82, R40 ;  /* 0x0000005251287224 */ /* 0x000fe200078e0228 */
[----:B------:R-:W-:Y:S01]  /*6700*/  SHF.R.S32.HI R84, RZ, 0x18, R94 ;  /* 0x00000018ff547819 */ /* 0x000fe2000001145e */
[----:B------:R-:W-:Y:S01]  /*6710*/  IMAD R47, R78, R47, RZ ;  /* 0x0000002f4e2f7224 */ /* 0x000fe200078e02ff */
[----:B------:R-:W-:Y:S01]  /*6720*/  I2IP.S8.S32.SAT R121, R43, R38, RZ ;  /* 0x000000262b797239 */ /* 0x000fe200000014ff */
[-C--:B------:R-:W-:Y:S01]  /*6730*/  IMAD R41, R83, R82.reuse, R41 ;  /* 0x0000005253297224 */ /* 0x080fe200078e0229 */
[----:B------:R-:W-:Y:S01]  /*6740*/  PRMT R81, R95, 0x8880, RZ ;  /* 0x000088805f517816 */ /* 0x000fe200000000ff */
[-C--:B------:R-:W-:Y:S01]  /*6750*/  IMAD R42, R85, R82.reuse, R42 ;  /* 0x00000052552a7224 */ /* 0x080fe200078e022a */
[----:B------:R-:W-:Y:S01]  /*6760*/  SHF.L.U32 R83, R95, 0x10, RZ ;  /* 0x000000105f537819 */ /* 0x000fe200000006ff */
[----:B------:R-:W-:Y:S01]  /*6770*/  IMAD R47, R84, R82, R47 ;  /* 0x00000052542f7224 */ /* 0x000fe200078e022f */
[----:B------:R-:W-:Y:S01]  /*6780*/  I2IP.S8.S32.SAT R121, R37, R36, R121 ;  /* 0x0000002425797239 */ /* 0x000fe20000001479 */
[C---:B------:R-:W-:Y:S01]  /*6790*/  IMAD R44, R78.reuse, R48, RZ ;  /* 0x000000304e2c7224 */ /* 0x040fe200078e02ff */
[----:B------:R-:W-:Y:S01]  /*67a0*/  SHF.R.S32.HI R83, RZ, 0x18, R83 ;  /* 0x00000018ff537819 */ /* 0x000fe20000011453 */
[----:B------:R-:W-:Y:S01]  /*67b0*/  IMAD.SHL.U32 R84, R95, 0x100, RZ ;  /* 0x000001005f547824 */ /* 0x000fe200078e00ff */
[----:B------:R-:W-:Y:S01]  /*67c0*/  I2IP.S8.S32.SAT R122, R47, R42, RZ ;  /* 0x0000002a2f7a7239 */ /* 0x000fe200000014ff */
[----:B------:R-:W-:Y:S01]  /*67d0*/  IMAD R45, R78, R49, RZ ;  /* 0x000000314e2d7224 */ /* 0x000fe200078e02ff */
[----:B------:R-:W-:Y:S01]  /*67e0*/  PRMT R85, R96, 0x8880, RZ ;  /* 0x0000888060557816 */ /* 0x000fe200000000ff */
[----:B------:R-:W-:Y:S01]  /*67f0*/  IMAD R44, R81, R82, R44 ;  /* 0x00000052512c7224 */ /* 0x000fe200078e022c */
[----:B------:R-:W-:Y:S01]  /*6800*/  SHF.R.S32.HI R81, RZ, 0x18, R84 ;  /* 0x00000018ff517819 */ /* 0x000fe20000011454 */
[C---:B------:R-:W-:Y:S01]  /*6810*/  IMAD R46, R78.reuse, R50, RZ ;  /* 0x000000324e2e7224 */ /* 0x040fe200078e02ff */
[----:B------:R-:W-:Y:S01]  /*6820*/  I2IP.S8.S32.SAT R122, R41, R40, R122 ;  /* 0x00000028297a7239 */ /* 0x000fe2000000147a */
[----:B------:R-:W-:Y:S01]  /*6830*/  IMAD R45, R83, R82, R45 ;  /* 0x00000052532d7224 */ /* 0x000fe200078e022d */
[----:B------:R-:W-:Y:S01]  /*6840*/  SHF.R.S32.HI R83, RZ, 0x18, R95 ;  /* 0x00000018ff537819 */ /* 0x000fe2000001145f */
[----:B------:R-:W-:Y:S01]  /*6850*/  IMAD R51, R78, R51, RZ ;  /* 0x000000334e337224 */ /* 0x000fe200078e02ff */
[----:B------:R-:W-:Y:S01]  /*6860*/  SHF.L.U32 R84, R96, 0x8, RZ ;  /* 0x0000000860547819 */ /* 0x000fe200000006ff */
[C---:B------:R-:W-:Y:S02]  /*6870*/  IMAD R48, R78.reuse, R52, RZ ;  /* 0x000000344e307224 */ /* 0x040fe400078e02ff */
[-C--:B------:R-:W-:Y:S01]  /*6880*/  IMAD R46, R81, R82.reuse, R46 ;  /* 0x00000052512e7224 */ /* 0x080fe200078e022e */
[----:B------:R-:W-:Y:S01]  /*6890*/  SHF.R.S32.HI R81, RZ, 0x18, R86 ;  /* 0x00000018ff517819 */ /* 0x000fe20000011456 */
[C---:B------:R-:W-:Y:S01]  /*68a0*/  IMAD R49, R78.reuse, R53, RZ ;  /* 0x000000354e317224 */ /* 0x040fe200078e02ff */
[----:B------:R-:W-:Y:S01]  /*68b0*/  SHF.R.S32.HI R86, RZ, 0x18, R99 ;  /* 0x00000018ff567819 */ /* 0x000fe20000011463 */
[----:B------:R-:W-:Y:S01]  /*68c0*/  IMAD R51, R83, R82, R51 ;  /* 0x0000005253337224 */ /* 0x000fe200078e0233 */
[----:B------:R-:W-:Y:S01]  /*68d0*/  SHF.R.S32.HI R83, RZ, 0x18, R84 ;  /* 0x00000018ff537819 */ /* 0x000fe20000011454 */
[C---:B------:R-:W-:Y:S01]  /*68e0*/  IMAD R50, R78.reuse, R54, RZ ;  /* 0x000000364e327224 */ /* 0x040fe200078e02ff */
[----:B------:R-:W-:Y:S01]  /*68f0*/  SHF.R.S32.HI R84, RZ, 0x18, R96 ;  /* 0x00000018ff547819 */ /* 0x000fe20000011460 */
[----:B------:R-:W-:Y:S01]  /*6900*/  IMAD R48, R85, R82, R48 ;  /* 0x0000005255307224 */ /* 0x000fe200078e0230 */
[----:B------:R-:W-:Y:S01]  /*6910*/  I2IP.S8.S32.SAT R123, R51, R46, RZ ;  /* 0x0000002e337b7239 */ /* 0x000fe200000014ff */
[C---:B------:R-:W-:Y:S01]  /*6920*/  IMAD R55, R78.reuse, R55, RZ ;  /* 0x000000374e377224 */ /* 0x040fe200078e02ff */
[----:B------:R-:W-:Y:S01]  /*6930*/  SHF.L.U32 R85, R97, 0x10, RZ ;  /* 0x0000001061557819 */ /* 0x000fe200000006ff */
[----:B------:R-:W-:Y:S01]  /*6940*/  IMAD R49, R81, R82, R49 ;  /* 0x0000005251317224 */ /* 0x000fe200078e0231 */
[----:B------:R-:W-:Y:S01]  /*6950*/  PRMT R81, R97, 0x8880, RZ ;  /* 0x0000888061517816 */ /* 0x000fe200000000ff */
[----:B------:R-:W-:Y:S01]  /*6960*/  IMAD R52, R78, R56, RZ ;  /* 0x000000384e347224 */ /* 0x000fe200078e02ff */
[----:B------:R-:W-:Y:S01]  /*6970*/  I2IP.S8.S32.SAT R123, R45, R44, R123 ;  /* 0x0000002c2d7b7239 */ /* 0x000fe2000000147b */
[-C--:B------:R-:W-:Y:S01]  /*6980*/  IMAD R50, R83, R82.reuse, R50 ;  /* 0x0000005253327224 */ /* 0x080fe200078e0232 */
[----:B------:R-:W-:Y:S01]  /*6990*/  SHF.R.S32.HI R83, RZ, 0x18, R85 ;  /* 0x00000018ff537819 */ /* 0x000fe20000011455 */
[-C--:B------:R-:W-:Y:S01]  /*69a0*/  IMAD R55, R84, R82.reuse, R55 ;  /* 0x0000005254377224 */ /* 0x080fe200078e0237 */
[----:B------:R-:W-:Y:S01]  /*69b0*/  PRMT R85, R98, 0x8880, RZ ;  /* 0x0000888062557816 */ /* 0x000fe200000000ff */
[----:B------:R-:W-:Y:S01]  /*69c0*/  IMAD R52, R81, R82, R52 ;  /* 0x0000005251347224 */ /* 0x000fe200078e0234 */
[----:B------:R-:W-:Y:S01]  /*69d0*/  SHF.L.U32 R81, R97, 0x8, RZ ;  /* 0x0000000861517819 */ /* 0x000fe200000006ff */
[C---:B------:R-:W-:Y:S01]  /*69e0*/  IMAD R53, R78.reuse, R57, RZ ;  /* 0x000000394e357224 */ /* 0x040fe200078e02ff */
[----:B------:R1:W-:Y:S01]  /*69f0*/  STS.128 [R171+0x8200], R120 ;  /* 0x00820078ab007388 */ /* 0x0003e20000000c00 */
[----:B------:R-:W-:Y:S01]  /*6a00*/  IMAD R54, R78, R58, RZ ;  /* 0x0000003a4e367224 */ /* 0x000fe200078e02ff */
[----:B------:R-:W-:Y:S01]  /*6a10*/  SHF.R.S32.HI R81, RZ, 0x18, R81 ;  /* 0x00000018ff517819 */ /* 0x000fe20000011451 */
[----:B------:R-:W-:Y:S01]  /*6a20*/  IMAD R53, R83, R82, R53 ;  /* 0x0000005253357224 */ /* 0x000fe200078e0235 */
[----:B------:R-:W-:Y:S01]  /*6a30*/  SHF.L.U32 R84, R98, 0x10, RZ ;  /* 0x0000001062547819 */ /* 0x000fe200000006ff */
[C---:B------:R-:W-:Y:S01]  /*6a40*/  IMAD R59, R78.reuse, R59, RZ ;  /* 0x0000003b4e3b7224 */ /* 0x040fe200078e02ff */
[----:B------:R-:W-:Y:S01]  /*6a50*/  SHF.R.S32.HI R83, RZ, 0x18, R97 ;  /* 0x00000018ff537819 */ /* 0x000fe20000011461 */
[C---:B------:R-:W-:Y:S01]  /*6a60*/  IMAD R56, R78.reuse, R60, RZ ;  /* 0x0000003c4e387224 */ /* 0x040fe200078e02ff */
[----:B------:R-:W-:Y:S01]  /*6a70*/  I2IP.S8.S32.SAT R124, R55, R50, RZ ;  /* 0x00000032377c7239 */ /* 0x000fe200000014ff */
[----:B------:R-:W-:Y:S01]  /*6a80*/  IMAD R54, R81, R82, R54 ;  /* 0x0000005251367224 */ /* 0x000fe200078e0236 */
[----:B------:R-:W-:Y:S01]  /*6a90*/  SHF.R.S32.HI R84, RZ, 0x18, R84 ;  /* 0x00000018ff547819 */ /* 0x000fe20000011454 */
[----:B------:R-:W-:Y:S01]  /*6aa0*/  IMAD R57, R78, R61, RZ ;  /* 0x0000003d4e397224 */ /* 0x000fe200078e02ff */
[----:B------:R-:W-:Y:S01]  /*6ab0*/  I2IP.S8.S32.SAT R124, R49, R48, R124 ;  /* 0x00000030317c7239 */ /* 0x000fe2000000147c */
[-C--:B------:R-:W-:Y:S01]  /*6ac0*/  IMAD R59, R83, R82.reuse, R59 ;  /* 0x00000052533b7224 */ /* 0x080fe200078e023b */
[----:B------:R-:W-:Y:S01]  /*6ad0*/  PRMT R83, R99, 0x8880, RZ ;  /* 0x0000888063537816 */ /* 0x000fe200000000ff */
[-C--:B------:R-:W-:Y:S01]  /*6ae0*/  IMAD R56, R85, R82.reuse, R56 ;  /* 0x0000005255387224 */ /* 0x080fe200078e0238 */
[----:B------:R-:W-:Y:S01]  /*6af0*/  SHF.R.S32.HI R81, RZ, 0x18, R98 ;  /* 0x00000018ff517819 */ /* 0x000fe20000011462 */
[----:B------:R-:W-:Y:S01]  /*6b00*/  IMAD R57, R84, R82, R57 ;  /* 0x0000005254397224 */ /* 0x000fe200078e0239 */
[----:B------:R-:W-:Y:S01]  /*6b10*/  I2IP.S8.S32.SAT R125, R59, R54, RZ ;  /* 0x000000363b7d7239 */ /* 0x000fe200000014ff */
[C---:B------:R-:W-:Y:S01]  /*6b20*/  IMAD R58, R78.reuse, R62, RZ ;  /* 0x0000003e4e3a7224 */ /* 0x040fe200078e02ff */
[C---:B------:R-:W-:Y:S01]  /*6b30*/  SHF.L.U32 R85, R99.reuse, 0x8, RZ ;  /* 0x0000000863557819 */ /* 0x040fe200000006ff */
[----:B------:R-:W-:Y:S01]  /*6b40*/  IMAD.U32 R84, R99, 0x10000, RZ ;  /* 0x0001000063547824 */ /* 0x000fe200078e00ff */
[----:B------:R-:W-:Y:S01]  /*6b50*/  I2IP.S8.S32.SAT R125, R53, R52, R125 ;  /* 0x00000034357d7239 */ /* 0x000fe2000000147d */
[C---:B------:R-:W-:Y:S01]  /*6b60*/  IMAD R63, R78.reuse, R63, RZ ;  /* 0x0000003f4e3f7224 */ /* 0x040fe200078e02ff */
[----:B------:R-:W-:Y:S01]  /*6b70*/  SHF.R.S32.HI R85, RZ, 0x18, R85 ;  /* 0x00000018ff557819 */ /* 0x000fe20000011455 */
[C---:B------:R-:W-:Y:S01]  /*6b80*/  IMAD R60, R78.reuse, R64, RZ ;  /* 0x000000404e3c7224 */ /* 0x040fe200078e02ff */
[----:B------:R-:W-:Y:S01]  /*6b90*/  SHF.R.S32.HI R84, RZ, 0x18, R84 ;  /* 0x00000018ff547819 */ /* 0x000fe20000011454 */
[-C--:B------:R-:W-:Y:S02]  /*6ba0*/  IMAD R58, R87, R82.reuse, R58 ;  /* 0x00000052573a7224 */ /* 0x080fe400078e023a */
[C---:B------:R-:W-:Y:S02]  /*6bb0*/  IMAD R61, R78.reuse, R65, RZ ;  /* 0x000000414e3d7224 */ /* 0x040fe400078e02ff */
[-C--:B------:R-:W-:Y:S02]  /*6bc0*/  IMAD R63, R81, R82.reuse, R63 ;  /* 0x00000052513f7224 */ /* 0x080fe400078e023f */
[----:B------:R-:W-:Y:S02]  /*6bd0*/  IMAD R60, R83, R82, R60 ;  /* 0x00000052533c7224 */ /* 0x000fe400078e023c */
[----:B------:R-:W-:Y:S01]  /*6be0*/  IMAD R62, R78, R66, RZ ;  /* 0x000000424e3e7224 */ /* 0x000fe200078e02ff */
[----:B------:R-:W-:Y:S01]  /*6bf0*/  I2IP.S8.S32.SAT R126, R63, R58, RZ ;  /* 0x0000003a3f7e7239 */ /* 0x000fe200000014ff */
[----:B------:R-:W-:Y:S02]  /*6c00*/  IMAD R61, R84, R82, R61 ;  /* 0x00000052543d7224 */ /* 0x000fe400078e023d */
[----:B------:R-:W-:Y:S01]  /*6c10*/  IMAD R67, R78, R67, RZ ;  /* 0x000000434e437224 */ /* 0x000fe200078e02ff */
[----:B------:R-:W-:Y:S01]  /*6c20*/  I2IP.S8.S32.SAT R126, R57, R56, R126 ;  /* 0x00000038397e7239 */ /* 0x000fe2000000147e */
[-C--:B------:R-:W-:Y:S02]  /*6c30*/  IMAD R62, R85, R82.reuse, R62 ;  /* 0x00000052553e7224 */ /* 0x080fe400078e023e */
[----:B------:R-:W-:Y:S05]  /*6c40*/  IMAD R67, R86, R82, R67 ;  /* 0x0000005256437224 */ /* 0x000fea00078e0243 */
[----:B------:R-:W-:Y:S04]  /*6c50*/  I2IP.S8.S32.SAT R127, R67, R62, RZ ;  /* 0x0000003e437f7239 */ /* 0x000fe800000014ff */
[----:B------:R-:W-:Y:S05]  /*6c60*/  I2IP.S8.S32.SAT R127, R61, R60, R127 ;  /* 0x0000003c3d7f7239 */ /* 0x000fea000000147f */
[----:B------:R1:W-:Y:S01]  /*6c70*/  STS.128 [R170+0x8200], R124 ;  /* 0x0082007caa007388 */ /* 0x0003e20000000c00 */
[----:B------:R-:W-:Y:S01]  /*6c80*/  @!PT LDS RZ, [RZ] ;  /* 0x00000000fffff984 */ /* 0x000fe20000000800 */
[----:B------:R-:W-:Y:S01]  /*6c90*/  @!PT LDS RZ, [RZ] ;  /* 0x00000000fffff984 */ /* 0x000fe20000000800 */
[----:B------:R-:W-:Y:S01]  /*6ca0*/  @!PT LDS RZ, [RZ] ;  /* 0x00000000fffff984 */ /* 0x000fe20000000800 */
[----:B------:R-:W-:Y:S01]  /*6cb0*/  @!PT LDS RZ, [RZ] ;  /* 0x00000000fffff984 */ /* 0x000fe20000000800 */
[----:B------:R2:W-:Y:S07]  /*6cc0*/  MEMBAR.ALL.CTA ;  /* 0x0000000000007992 */ /* 0x0005ee0000008000 */
[----:B--2---:R-:W2:Y:S02]  /*6cd0*/  FENCE.VIEW.ASYNC.S ;  /* 0x00000000000073c6 */ /* 0x004ea40000000000 */
[----:B--2---:R-:W-:Y:S06]  /*6ce0*/  BAR.SYNC.DEFER_BLOCKING 0x1, 0x80 ;  /* 0x0042000000007b1d */ /* 0x004fec0000010000 */
[----:B------:R-:W-:Y:S05]  /*6cf0*/  @P0 BRA `(.L_x_96) ;  /* 0x0000000000280947 */ /* 0x000fea0003800000 */
[----:B------:R-:W-:Y:S02]  /*6d00*/  UIADD3 UR4, UPT, UPT, UR49, 0x8200, URZ ;  /* 0x0000820031047890 */ /* 0x000fe4000fffe0ff */
[----:B------:R-:W-:Y:S01]  /*6d10*/  UIADD3 UR6, UP0, UPT, UR52, 0x680, URZ ;  /* 0x0000068034067890 */ /* 0x000fe2000ff1e0ff */
[----:B------:R-:W-:Y:S03]  /*6d20*/  UMOV UR43, UR36 ;  /* 0x00000024002b7c82 */ /* 0x000fe60008000000 */
[----:B------:R-:W-:Y:S01]  /*6d30*/  MOV R166, UR4 ;  /* 0x0000000400a67c02 */ /* 0x000fe20008000f00 */
[----:B------:R-:W-:Y:S03]  /*6d40*/  UIADD3.X UR7, UPT, UPT, URZ, UR53, URZ, UP0, !UPT ;  /* 0x00000035ff077290 */ /* 0x000fe600087fe4ff */
[----:B------:R-:W-:Y:S11]  /*6d50*/  R2UR UR40, R166 ;  /* 0x00000000a62872ca */ /* 0x000ff600000e0000 */
[----:B------:R-:W-:Y:S02]  /*6d60*/  @!UPT UIADD3 URZ, UPT, UPT, URZ, URZ, URZ ;  /* 0x000000fffffff290 */ /* 0x000fe4000fffe0ff */
[----:B------:R2:W-:Y:S01]  /*6d70*/  UTMASTG.3D [UR40], [UR6] ;  /* 0x00000028060073b5 */ /* 0x0005e20008010000 */
[----:B------:R0:W-:Y:S01]  /*6d80*/  UTMACMDFLUSH ;  /* 0x00000000000079b7 */ /* 0x0001e20000000000 */
[----:B--2---:R-:W-:Y:S04]  /*6d90*/  DEPBAR.LE SB0, 0x1 ;  /* 0x000080400000791a */ /* 0x004fe80000000000 */
.L_x_96:
[----:B------:R-:W-:Y:S05]  /*6da0*/  BSYNC.RECONVERGENT B0 ;  /* 0x0000000000007941 */ /* 0x000fea0003800200 */
.L_x_95:
[----:B------:R-:W-:Y:S06]  /*6db0*/  BAR.SYNC.DEFER_BLOCKING 0x1, 0x80 ;  /* 0x0042000000007b1d */ /* 0x000fec0000010000 */
[----:B------:R-:W2:Y:S01]  /*6dc0*/  @P6 SYNCS.PHASECHK.TRANS64.TRYWAIT P0, [R118+URZ+0x30], R119 ;  /* 0x00003077760065a7 */ /* 0x000ea200080011ff */
[----:B------:R-:W-:Y:S01]  /*6dd0*/  BSSY B1, `(.L_x_97) ;  /* 0x0000023000017945 */ /* 0x000fe20003800000 */
[----:B--2---:R-:W-:Y:S03]  /*6de0*/  @P6 SEL R109, RZ, 0x1, !P0 ;  /* 0x00000001ff6d6807 */ /* 0x004fe60004000000 */
[----:B------:R-:W-:Y:S05]  /*6df0*/  @!P6 BRA `(.L_x_98) ;  /* 0x000000000080e947 */ /* 0x000fea0003800000 */
[----:B------:R-:W-:Y:S01]  /*6e00*/  ISETP.NE.AND P1, PT, R110, RZ, PT ;  /* 0x000000ff6e00720c */ /* 0x000fe20003f25270 */
[----:B------:R-:W-:Y:S01]  /*6e10*/  BSSY B0, `(.L_x_99) ;  /* 0x000000a000007945 */ /* 0x000fe20003800000 */
[----:B------:R-:W-:Y:S11]  /*6e20*/  ISETP.NE.AND P0, PT, R109, RZ, PT ;  /* 0x000000ff6d00720c */ /* 0x000ff60003f05270 */
[----:B------:R-:W-:Y:S04]  /*6e30*/  @P1 IMAD R5, R160, 0x2000, R111 ;  /* 0x00002000a0051824 */ /* 0x000fe800078e026f */
[--C-:B------:R-:W-:Y:S01]  /*6e40*/  @P1 IMAD.IADD R4, R165, 0x1, R5.reuse ;  /* 0x00000001a5041824 */ /* 0x100fe200078e0205 */
[----:B------:R-:W-:Y:S01]  /*6e50*/  @P1 IADD3 R2, PT, PT, R164, R5, RZ ;  /* 0x00000005a4021210 */ /* 0x000fe20007ffe0ff */
[----:B------:R-:W-:Y:S01]  /*6e60*/  @P1 IMAD.IADD R0, R116, 0x1, R5 ;  /* 0x0000000174001824 */ /* 0x000fe200078e0205 */
[----:B------:R-:W-:Y:S06]  /*6e70*/  @P0 BRA `(.L_x_100) ;  /* 0x00000000000c0947 */ /* 0x000fec0003800000 */
[----:B------:R-:W-:Y:S04]  /*6e80*/  SHF.L.U32 R3, R159, 0x1f, RZ ;  /* 0x0000001f9f037819 */ /* 0x000fe800000006ff */
[----:B------:R-:W2:Y:S02]  /*6e90*/  SYNCS.PHASECHK.TRANS64.TRYWAIT P0, [R118+URZ+0x30], R3 ;  /* 0x00003003760075a7 */ /* 0x000ea400080011ff */
[----:B--2---:R-:W-:Y:S05]  /*6ea0*/  @!P0 BRA `(.L_x_101) ;  /* 0x0000004800e88947 */ /* 0x004fea0003800000 */
.L_x_100:
[----:B------:R-:W-:Y:S05]  /*6eb0*/  BSYNC B0 ;  /* 0x0000000000007941 */ /* 0x000fea0003800000 */
.L_x_99:
[----:B------:R-:W-:Y:S01]  /*6ec0*/  ISETP.NE.AND P0, PT, R110, RZ, PT ;  /* 0x000000ff6e00720c */ /* 0x000fe20003f05270 */
[----:B--2---:R-:W-:Y:S02]  /*6ed0*/  VIADD R118, R118, 0x50 ;  /* 0x0000005076767836 */ /* 0x004fe40000000000 */
[----:B------:R-:W-:Y:S02]  /*6ee0*/  IMAD.U32 R3, RZ, RZ, UR37 ;  /* 0x00000025ff037e24 */ /* 0x000fe4000f8e00ff */
[----:B------:R-:W-:Y:S03]  /*6ef0*/  VIADD R160, R160, 0x1 ;  /* 0x00000001a0a07836 */ /* 0x000fe60000000000 */
[----:B------:R-:W-:Y:S05]  /*6f00*/  PRMT R3, R3, 0x654, R118 ;  /* 0x0000065403037816 */ /* 0x000fea0000000076 */
[----:B------:R2:W3:Y:S04]  /*6f10*/  @P0 LDS.128 R100, [R5+0x200] ;  /* 0x0002000005640984 */ /* 0x0004e80000000c00 */
[----:B------:R2:W4:Y:S04]  /*6f20*/  @P0 LDS.128 R88, [R4+0x200] ;  /* 0x0002000004580984 */ /* 0x0005280000000c00 */
        /* <DEDUP_REMOVED lines=9> */
[----:B------:R-:W-:Y:S02]  /*6fc0*/  SEL R6, RZ, 0x1, P0 ;  /* 0x00000001ff067807 */ /* 0x000fe40000000000 */
[----:B------:R-:W-:Y:S02]  /*6fd0*/  SEL R160, R160, RZ, P0 ;  /* 0x000000ffa0a07207 */ /* 0x000fe40000000000 */
[----:B------:R-:W-:Y:S01]  /*6fe0*/  LOP3.LUT R159, R159, R6, RZ, 0x3c, !PT ;  /* 0x000000069f9f7212 */ /* 0x000fe200078e3cff */
[----:B-----5:R2:W-:Y:S06]  /*6ff0*/  SYNCS.ARRIVE.TRANS64.RED.A1T0 RZ, [R3+URZ], RZ ;  /* 0x000000ff03ff79a7 */ /* 0x0205ec00081004ff */
.L_x_98:
[----:B------:R-:W-:Y:S05]  /*7000*/  BSYNC B1 ;  /* 0x0000000000017941 */ /* 0x000fea0003800000 */
.L_x_97:
[----:B--2---:R-:W-:Y:S05]  /*7010*/  VIADD R3, R80, 0x40 ;  /* 0x0000004050037836 */ /* 0x004fea0000000000 */
[----:B------:R-:W-:Y:S04]  /*7020*/  SHF.R.U32.HI R3, RZ, 0x15, R3 ;  /* 0x00000015ff037819 */ /* 0x000fe80000011603 */
[----:B------:R-:W-:Y:S11]  /*7030*/  LOP3.LUT P0, RZ, R3, 0x3, R154, 0x48, !PT ;  /* 0x0000000303ff7812 */ /* 0x000ff6000780489a */
[----:B------:R-:W-:Y:S02]  /*7040*/  @!UPT UIADD3 URZ, UPT, UPT, URZ, URZ, URZ ;  /* 0x000000fffffff290 */ /* 0x000fe4000fffe0ff */
[----:B------:R-:W-:Y:S05]  /*7050*/  @!P0 BRA `(.L_x_102) ;  /* 0x0000000000408947 */ /* 0x000fea0003800000 */
[----:B------:R-:W2:Y:S01]  /*7060*/  LDCU.64 UR8, c[0x4][0x78] ;  /* 0x01000f00ff0877ac */ /* 0x000ea20008000a00 */
[----:B------:R-:W-:Y:S01]  /*7070*/  MOV R3, 0x0 ;  /* 0x0000000000037802 */ /* 0x000fe20000000f00 */
[----:B------:R-:W-:Y:S02]  /*7080*/  HFMA2 R12, -RZ, RZ, 0, 5.9604644775390625e-08 ;  /* 0x00000001ff0c7431 */ /* 0x000fe400000001ff */
[----:B------:R-:W-:Y:S02]  /*7090*/  IMAD.MOV.U32 R8, RZ, RZ, 0x192 ;  /* 0x00000192ff087424 */ /* 0x000fe400078e00ff */
[----:B------:R-:W-:Y:S01]  /*70a0*/  IMAD.MOV.U32 R13, RZ, RZ, RZ ;  /* 0x000000ffff0d7224 */ /* 0x000fe200078e00ff */
[----:B------:R-:W5:Y:S01]  /*70b0*/  LDCU.64 UR6, c[0x4][0x80] ;  /* 0x01001000ff0677ac */ /* 0x000f620008000a00 */
[----:B------:R-:W1:Y:S01]  /*70c0*/  LDC.64 R2, c[0x4][R3] ;  /* 0x0100000003027b82 */ /* 0x000e620000000a00 */
[----:B------:R-:W3:Y:S01]  /*70d0*/  LDCU.64 UR4, c[0x4][0x18] ;  /* 0x01000300ff0477ac */ /* 0x000ee20008000a00 */
[----:B--2---:R-:W-:Y:S01]  /*70e0*/  MOV R5, UR9 ;  /* 0x0000000900057c02 */ /* 0x004fe20008000f00 */
[----:B------:R-:W-:Y:S01]  /*70f0*/  IMAD.U32 R4, RZ, RZ, UR8 ;  /* 0x00000008ff047e24 */ /* 0x000fe2000f8e00ff */
[----:B-----5:R-:W-:Y:S01]  /*7100*/  MOV R7, UR7 ;  /* 0x0000000700077c02 */ /* 0x020fe20008000f00 */
[----:B------:R-:W-:Y:S01]  /*7110*/  IMAD.U32 R6, RZ, RZ, UR6 ;  /* 0x00000006ff067e24 */ /* 0x000fe2000f8e00ff */
[----:B---3--:R-:W-:Y:S01]  /*7120*/  MOV R11, UR5 ;  /* 0x00000005000b7c02 */ /* 0x008fe20008000f00 */
[----:B------:R-:W-:Y:S02]  /*7130*/  IMAD.U32 R10, RZ, RZ, UR4 ;  /* 0x00000004ff0a7e24 */ /* 0x000fe4000f8e00ff */
[----:B------:R-:W-:Y:S07]  /*7140*/  LEPC R20, `(.L_x_102) ;  /* 0x000000001014794e */ /* 0x000fee0000000000 */
[----:B-1--4-:R-:W-:Y:S05]  /*7150*/  CALL.ABS.NOINC R2 ;  /* 0x0000000002007343 */ /* 0x012fea0003c00000 */
.L_x_102:
[----:B------:R-:W-:Y:S05]  /*7160*/  WARPSYNC.ALL ;  /* 0x0000000000007948 */ /* 0x000fea0003800000 */
[----:B------:R-:W-:Y:S01]  /*7170*/  R2UR UR4, R80 ;  /* 0x00000000500472ca */ /* 0x000fe200000e0000 */
[----:B------:R-:W-:Y:S01]  /*7180*/  BSSY.RECONVERGENT B0, `(.L_x_103) ;  /* 0x000011c000007945 */ /* 0x000fe20003800200 */
[C---:B---3--:R-:W-:Y:S02]  /*7190*/  PRMT R81, R100.reuse, 0x8880, RZ ;  /* 0x0000888064517816 */ /* 0x048fe400000000ff */
[C---:B------:R-:W-:Y:S02]  /*71a0*/  SHF.L.U32 R84, R100.reuse, 0x8, RZ ;  /* 0x0000000864547819 */ /* 0x040fe400000006ff */
[----:B------:R-:W-:Y:S02]  /*71b0*/  SHF.L.U32 R83, R100, 0x10, RZ ;  /* 0x0000001064537819 */ /* 0x000fe400000006ff */
[----:B------:R-:W-:Y:S02]  /*71c0*/  SHF.R.S32.HI R84, RZ, 0x18, R84 ;  /* 0x00000018ff547819 */ /* 0x000fe40000011454 */
[----:B------:R-:W-:Y:S02]  /*71d0*/  SHF.R.S32.HI R83, RZ, 0x18, R83 ;  /* 0x00000018ff537819 */ /* 0x000fe40000011453 */
[----:B------:R-:W-:Y:S01]  /*71e0*/  ISETP.NE.AND P0, PT, R167, RZ, PT ;  /* 0x000000ffa700720c */ /* 0x000fe20003f05270 */
[----:B------:R-:W2:Y:S01]  /*71f0*/  LDTM.x64 R4, tmem[UR4+0x40] ;  /* 0x00004004000479ee */ /* 0x000ea20008340000 */
[----:B------:R-:W-:Y:S01]  /*7200*/  ISETP.NE.AND P6, PT, R117, RZ, PT ;  /* 0x000000ff7500720c */ /* 0x000fe20003fc5270 */
[C---:B--2---:R-:W-:Y:S02]  /*7210*/  IMAD R0, R78.reuse, R4, RZ ;  /* 0x000000044e007224 */ /* 0x044fe400078e02ff */
[C---:B------:R-:W-:Y:S02]  /*7220*/  IMAD R3, R78.reuse, R6, RZ ;  /* 0x000000064e037224 */ /* 0x040fe400078e02ff */
[C---:B------:R-:W-:Y:S02]  /*7230*/  IMAD R4, R78.reuse, R8, RZ ;  /* 0x000000084e047224 */ /* 0x040fe400078e02ff */
[C---:B------:R-:W-:Y:S02]  /*7240*/  IMAD R6, R78.reuse, R10, RZ ;  /* 0x0000000a4e067224 */ /* 0x040fe400078e02ff */
[C---:B------:R-:W-:Y:S02]  /*7250*/  IMAD R2, R78.reuse, R5, RZ ;  /* 0x000000054e027224 */ /* 0x040fe400078e02ff */
[C---:B------:R-:W-:Y:S02]  /*7260*/  IMAD R8, R78.reuse, R12, RZ ;  /* 0x0000000c4e087224 */ /* 0x040fe400078e02ff */
[C---:B------:R-:W-:Y:S02]  /*7270*/  IMAD R10, R78.reuse, R14, RZ ;  /* 0x0000000e4e0a7224 */ /* 0x040fe400078e02ff */
[C---:B------:R-:W-:Y:S02]  /*7280*/  IMAD R5, R78.reuse, R9, RZ ;  /* 0x000000094e057224 */ /* 0x040fe400078e02ff */
[----:B------:R-:W-:Y:S01]  /*7290*/  IMAD R0, R81, R82, R0 ;  /* 0x0000005251007224 */ /* 0x000fe200078e0200 */
[----:B------:R-:W-:Y:S01]  /*72a0*/  SHF.L.U32 R81, R101, 0x8, RZ ;  /* 0x0000000865517819 */ /* 0x000fe200000006ff */
[C---:B------:R-:W-:Y:S02]  /*72b0*/  IMAD R12, R78.reuse, R16, RZ ;  /* 0x000000104e0c7224 */ /* 0x040fe400078e02ff */
[C---:B------:R-:W-:Y:S01]  /*72c0*/  IMAD R14, R78.reuse, R18, RZ ;  /* 0x000000124e0e7224 */ /* 0x040fe200078e02ff */
[----:B------:R-:W-:Y:S01]  /*72d0*/  SHF.R.S32.HI R81, RZ, 0x18, R81 ;  /* 0x00000018ff517819 */ /* 0x000fe20000011451 */
[C---:B------:R-:W-:Y:S02]  /*72e0*/  IMAD R9, R78.reuse, R13, RZ ;  /* 0x0000000d4e097224 */ /* 0x040fe400078e02ff */
[C---:B------:R-:W-:Y:S02]  /*72f0*/  IMAD R16, R78.reuse, R20, RZ ;  /* 0x000000144e107224 */ /* 0x040fe400078e02ff */
[C---:B------:R-:W-:Y:S02]  /*7300*/  IMAD R18, R78.reuse, R22, RZ ;  /* 0x000000164e127224 */ /* 0x040fe400078e02ff */
[C---:B------:R-:W-:Y:S02]  /*7310*/  IMAD R13, R78.reuse, R17, RZ ;  /* 0x000000114e0d7224 */ /* 0x040fe400078e02ff */
[C---:B------:R-:W-:Y:S02]  /*7320*/  IMAD R20, R78.reuse, R24, RZ ;  /* 0x000000184e147224 */ /* 0x040fe400078e02ff */
[C---:B------:R-:W-:Y:S02]  /*7330*/  IMAD R22, R78.reuse, R26, RZ ;  /* 0x0000001a4e167224 */ /* 0x040fe400078e02ff */
[----:B------:R-:W-:Y:S01]  /*7340*/  IMAD R2, R83, R82, R2 ;  /* 0x0000005253027224 */ /* 0x000fe200078e0202 */
[----:B------:R-:W-:Y:S01]  /*7350*/  SHF.R.S32.HI R83, RZ, 0x18, R101 ;  /* 0x00000018ff537819 */ /* 0x000fe20000011465 */
[C---:B------:R-:W-:Y:S02]  /*7360*/  IMAD R17, R78.reuse, R21, RZ ;  /* 0x000000154e117224 */ /* 0x040fe400078e02ff */
[C---:B------:R-:W-:Y:S02]  /*7370*/  IMAD R24, R78.reuse, R28, RZ ;  /* 0x0000001c4e187224 */ /* 0x040fe400078e02ff */
[C---:B------:R-:W-:Y:S02]  /*7380*/  IMAD R26, R78.reuse, R30, RZ ;  /* 0x0000001e4e1a7224 */ /* 0x040fe400078e02ff */
[C---:B------:R-:W-:Y:S02]  /*7390*/  IMAD R21, R78.reuse, R25, RZ ;  /* 0x000000194e157224 */ /* 0x040fe400078e02ff */
[C---:B------:R-:W-:Y:S02]  /*73a0*/  IMAD R28, R78.reuse, R32, RZ ;  /* 0x000000204e1c7224 */ /* 0x040fe400078e02ff */
[----:B------:R-:W-:Y:S02]  /*73b0*/  IMAD R30, R78, R34, RZ ;  /* 0x000000224e1e7224 */ /* 0x000fe400078e02ff */
[----:B------:R-:W-:Y:S02]  /*73c0*/  IMAD R3, R84, R82, R3 ;  /* 0x0000005254037224 */ /* 0x000fe400078e0203 */
[C---:B------:R-:W-:Y:S02]  /*73d0*/  IMAD R25, R78.reuse, R29, RZ ;  /* 0x0000001d4e197224 */ /* 0x040fe400078e02ff */
        /* <DEDUP_REMOVED lines=14> */
[C---:B------:R-:W-:Y:S01]  /*74c0*/  IMAD R60, R78.reuse, R64, RZ ;  /* 0x000000404e3c7224 */ /* 0x040fe200078e02ff */
[----:B------:R-:W-:Y:S01]  /*74d0*/  SHF.R.S32.HI R64, RZ, 0x18, R100 ;  /* 0x00000018ff407819 */ /* 0x000fe20000011464 */
[C---:B------:R-:W-:Y:S02]  /*74e0*/  IMAD R34, R78.reuse, R38, RZ ;  /* 0x000000264e227224 */ /* 0x040fe400078e02ff */
[C---:B------:R-:W-:Y:S02]  /*74f0*/  IMAD R38, R78.reuse, R42, RZ ;  /* 0x0000002a4e267224 */ /* 0x040fe400078e02ff */
[C---:B------:R-:W-:Y:S02]  /*7500*/  IMAD R57, R78.reuse, R61, RZ ;  /* 0x0000003d4e397224 */ /* 0x040fe400078e02ff */
[C---:B------:R-:W-:Y:S01]  /*7510*/  IMAD R61, R78.reuse, R65, RZ ;  /* 0x000000414e3d7224 */ /* 0x040fe200078e02ff */
[C---:B------:R-:W-:Y:S01]  /*7520*/  PRMT R65, R101.reuse, 0x8880, RZ ;  /* 0x0000888065417816 */ /* 0x040fe200000000ff */
[C---:B------:R-:W-:Y:S02]  /*7530*/  IMAD R42, R78.reuse, R46, RZ ;  /* 0x0000002e4e2a7224 */ /* 0x040fe400078e02ff */
[C---:B------:R-:W-:Y:S02]  /*7540*/  IMAD R46, R78.reuse, R50, RZ ;  /* 0x000000324e2e7224 */ /* 0x040fe400078e02ff */
[C---:B------:R-:W-:Y:S02]  /*7550*/  IMAD R51, R78.reuse, R51, RZ ;  /* 0x000000334e337224 */ /* 0x040fe400078e02ff */
[C---:B------:R-:W-:Y:S02]  /*7560*/  IMAD R50, R78.reuse, R54, RZ ;  /* 0x000000364e327224 */ /* 0x040fe400078e02ff */
[C---:B------:R-:W-:Y:S02]  /*7570*/  IMAD R54, R78.reuse, R58, RZ ;  /* 0x0000003a4e367224 */ /* 0x040fe400078e02ff */
[C---:B------:R-:W-:Y:S02]  /*7580*/  IMAD R58, R78.reuse, R62, RZ ;  /* 0x0000003e4e3a7224 */ /* 0x040fe400078e02ff */
[C---:B------:R-:W-:Y:S01]  /*7590*/  IMAD R62, R78.reuse, R66, RZ ;  /* 0x000000424e3e7224 */ /* 0x040fe200078e02ff */
[----:B------:R-:W-:Y:S01]  /*75a0*/  SHF.L.U32 R66, R101, 0x10, RZ ;  /* 0x0000001065427819 */ /* 0x000fe200000006ff */
[C---:B------:R-:W-:Y:S02]  /*75b0*/  IMAD R7, R78.reuse, R7, RZ ;  /* 0x000000074e077224 */ /* 0x040fe400078e02ff */
[----:B------:R-:W-:Y:S01]  /*75c0*/  IMAD R11, R78, R11, RZ ;  /* 0x0000000b4e0b7224 */ /* 0x000fe200078e02ff */
[----:B------:R-:W-:Y:S01]  /*75d0*/  SHF.R.S32.HI R66, RZ, 0x18, R66 ;  /* 0x00000018ff427819 */ /* 0x000fe20000011442 */
[-C--:B------:R-:W-:Y:S01]  /*75e0*/  IMAD R7, R64, R82.reuse, R7 ;  /* 0x0000005240077224 */ /* 0x080fe200078e0207 */
[C---:B------:R-:W-:Y:S01]  /*75f0*/  PRMT R64, R102.reuse, 0x8880, RZ ;  /* 0x0000888066407816 */ /* 0x040fe200000000ff */
[-C--:B------:R-:W-:Y:S01]  /*7600*/  IMAD R4, R65, R82.reuse, R4 ;  /* 0x0000005241047224 */ /* 0x080fe200078e0204 */
[----:B------:R-:W-:Y:S01]  /*7610*/  SHF.L.U32 R65, R102, 0x10, RZ ;  /* 0x0000001066417819 */ /* 0x000fe200000006ff */
[-C--:B------:R-:W-:Y:S02]  /*7620*/  IMAD R5, R66, R82.reuse, R5 ;  /* 0x0000005242057224 */ /* 0x080fe400078e0205 */
[-C--:B------:R-:W-:Y:S01]  /*7630*/  IMAD R6, R81, R82.reuse, R6 ;  /* 0x0000005251067224 */ /* 0x080fe200078e0206 */
[----:B------:R-:W-:Y:S01]  /*7640*/  I2IP.S8.S32.SAT R81, R7, R3, RZ ;  /* 0x0000000307517239 */ /* 0x000fe200000014ff */
[----:B------:R-:W-:Y:S01]  /*7650*/  IMAD R11, R83, R82, R11 ;  /* 0x00000052530b7224 */ /* 0x000fe200078e020b */
[----:B------:R-:W-:Y:S01]  /*7660*/  SHF.L.U32 R7, R102, 0x8, RZ ;  /* 0x0000000866077819 */ /* 0x000fe200000006ff */
[C---:B------:R-:W-:Y:S01]  /*7670*/  IMAD R15, R78.reuse, R15, RZ ;  /* 0x0000000f4e0f7224 */ /* 0x040fe200078e02ff */
[----:B------:R-:W-:Y:S01]  /*7680*/  MOV R3, R64 ;  /* 0x0000004000037202 */ /* 0x000fe20000000f00 */
[C---:B------:R-:W-:Y:S01]  /*7690*/  IMAD R19, R78.reuse, R19, RZ ;  /* 0x000000134e137224 */ /* 0x040fe200078e02ff */
[----:B------:R-:W-:Y:S01]  /*76a0*/  I2IP.S8.S32.SAT R11, R11, R6, RZ ;  /* 0x000000060b0b7239 */ /* 0x000fe200000014ff */
[C---:B------:R-:W-:Y:S01]  /*76b0*/  IMAD R23, R78.reuse, R23, RZ ;  /* 0x000000174e177224 */ /* 0x040fe200078e02ff */
[----:B------:R-:W-:Y:S01]  /*76c0*/  SHF.R.S32.HI R6, RZ, 0x18, R65 ;  /* 0x00000018ff067819 */ /* 0x000fe20000011441 */
[----:B------:R-:W-:Y:S01]  /*76d0*/  IMAD R8, R3, R82, R8 ;  /* 0x0000005203087224 */ /* 0x000fe200078e0208 */
[----:B------:R-:W-:Y:S01]  /*76e0*/  SHF.R.S32.HI R7, RZ, 0x18, R7 ;  /* 0x00000018ff077819 */ /* 0x000fe20000011407 */
[----:B------:R-:W-:Y:S01]  /*76f0*/  IMAD R27, R78, R27, RZ ;  /* 0x0000001b4e1b7224 */ /* 0x000fe200078e02ff */
[----:B------:R-:W-:Y:S01]  /*7700*/  I2IP.S8.S32.SAT R84, R2, R0, R81 ;  /* 0x0000000002547239 */ /* 0x000fe20000001451 */
[-C--:B------:R-:W-:Y:S01]  /*7710*/  IMAD R9, R6, R82.reuse, R9 ;  /* 0x0000005206097224 */ /* 0x080fe200078e0209 */
[----:B------:R-:W-:Y:S01]  /*7720*/  SHF.L.U32 R2, R103, 0x10, RZ ;  /* 0x0000001067027819 */ /* 0x000fe200000006ff */
[----:B------:R-:W-:Y:S01]  /*7730*/  IMAD R10, R7, R82, R10 ;  /* 0x00000052070a7224 */ /* 0x000fe200078e020a */
[----:B------:R-:W-:Y:S01]  /*7740*/  SHF.R.S32.HI R0, RZ, 0x18, R102 ;  /* 0x00000018ff007819 */ /* 0x000fe20000011466 */
[C---:B------:R-:W-:Y:S01]  /*7750*/  IMAD R31, R78.reuse, R31, RZ ;  /* 0x0000001f4e1f7224 */ /* 0x040fe200078e02ff */
[----:B------:R-:W-:Y:S01]  /*7760*/  I2IP.S8.S32.SAT R85, R5, R4, R11 ;  /* 0x0000000405557239 */ /* 0x000fe2000000140b */
[----:B------:R-:W-:Y:S01]  /*7770*/  IMAD R35, R78, R35, RZ ;  /* 0x000000234e237224 */ /* 0x000fe200078e02ff */
[C---:B------:R-:W-:Y:S01]  /*7780*/  PRMT R3, R103.reuse, 0x8880, RZ ;  /* 0x0000888067037816 */ /* 0x040fe200000000ff */
[-C--:B------:R-:W-:Y:S01]  /*7790*/  IMAD R15, R0, R82.reuse, R15 ;  /* 0x00000052000f7224 */ /* 0x080fe200078e020f */
[----:B------:R-:W-:Y:S01]  /*77a0*/  SHF.L.U32 R5, R103, 0x8, RZ ;  /* 0x0000000867057819 */ /* 0x000fe200000006ff */
[C---:B------:R-:W-:Y:S01]  /*77b0*/  IMAD R39, R78.reuse, R39, RZ ;  /* 0x000000274e277224 */ /* 0x040fe200078e02ff */
[----:B------:R-:W-:Y:S01]  /*77c0*/  SHF.R.S32.HI R2, RZ, 0x18, R2 ;  /* 0x00000018ff027819 */ /* 0x000fe20000011402 */
[-C--:B------:R-:W-:Y:S01]  /*77d0*/  IMAD R12, R3, R82.reuse, R12 ;  /* 0x00000052030c7224 */ /* 0x080fe200078e020c */
[----:B------:R-:W-:Y:S01]  /*77e0*/  SHF.R.S32.HI R5, RZ, 0x18, R5 ;  /* 0x00000018ff057819 */ /* 0x000fe20000011405 */
[----:B------:R-:W-:Y:S01]  /*77f0*/  IMAD R43, R78, R43, RZ ;  /* 0x0000002b4e2b7224 */ /* 0x000fe200078e02ff */
[----:B------:R-:W-:Y:S01]  /*7800*/  SHF.R.S32.HI R4, RZ, 0x18, R103 ;  /* 0x00000018ff047819 */ /* 0x000fe20000011467 */
[-C--:B------:R-:W-:Y:S01]  /*7810*/  IMAD R13, R2, R82.reuse, R13 ;  /* 0x00000052020d7224 */ /* 0x080fe200078e020d */
[C---:B----4-:R-:W-:Y:S01]  /*7820*/  SHF.L.U32 R0, R88.reuse, 0x10, RZ ;  /* 0x0000001058007819 */ /* 0x050fe200000006ff */
[-C--:B------:R-:W-:Y:S01]  /*7830*/  IMAD R14, R5, R82.reuse, R14 ;  /* 0x00000052050e7224 */ /* 0x080fe200078e020e */
[C---:B------:R-:W-:Y:S01]  /*7840*/  PRMT R3, R88.reuse, 0x8880, RZ ;  /* 0x0000888058037816 */ /* 0x040fe200000000ff */
[----:B------:R-:W-:Y:S01]  /*7850*/  IMAD.SHL.U32 R2, R88, 0x100, RZ ;  /* 0x0000010058027824 */ /* 0x000fe200078e00ff */
[----:B------:R-:W-:Y:S01]  /*7860*/  SHF.R.S32.HI R0, RZ, 0x18, R0 ;  /* 0x00000018ff007819 */ /* 0x000fe20000011400 */
[-C--:B------:R-:W-:Y:S01]  /*7870*/  IMAD R19, R4, R82.reuse, R19 ;  /* 0x0000005204137224 */ /* 0x080fe200078e0213 */
[----:B------:R-:W-:Y:S01]  /*7880*/  SHF.L.U32 R4, R89, 0x10, RZ ;  /* 0x0000001059047819 */ /* 0x000fe200000006ff */
[-C--:B------:R-:W-:Y:S01]  /*7890*/  IMAD R16, R3, R82.reuse, R16 ;  /* 0x0000005203107224 */ /* 0x080fe200078e0210 */
[----:B------:R-:W-:Y:S01]  /*78a0*/  SHF.R.S32.HI R5, RZ, 0x18, R2 ;  /* 0x00000018ff057819 */ /* 0x000fe20000011402 */
[-C--:B------:R-:W-:Y:S01]  /*78b0*/  IMAD R17, R0, R82.reuse, R17 ;  /* 0x0000005200117224 */ /* 0x080fe200078e0211 */
[----:B------:R-:W-:Y:S01]  /*78c0*/  SHF.R.S32.HI R0, RZ, 0x18, R88 ;  /* 0x00000018ff007819 */ /* 0x000fe20000011458 */
[----:B------:R-:W-:Y:S01]  /*78d0*/  IMAD R47, R78, R47, RZ ;  /* 0x0000002f4e2f7224 */ /* 0x000fe200078e02ff */
[----:B------:R-:W-:Y:S01]  /*78e0*/  PRMT R3, R89, 0x8880, RZ ;  /* 0x0000888059037816 */ /* 0x000fe200000000ff */
[-C--:B------:R-:W-:Y:S01]  /*78f0*/  IMAD R18, R5, R82.reuse, R18 ;  /* 0x0000005205127224 */ /* 0x080fe200078e0212 */
[----:B------:R-:W-:Y:S01]  /*7900*/  SHF.L.U32 R2, R89, 0x8, RZ ;  /* 0x0000000859027819 */ /* 0x000fe200000006ff */
[-C--:B------:R-:W-:Y:S01]  /*7910*/  IMAD R23, R0, R82.reuse, R23 ;  /* 0x0000005200177224 */ /* 0x080fe200078e0217 */
[----:B------:R-:W-:Y:S01]  /*7920*/  SHF.R.S32.HI R0, RZ, 0x18, R4 ;  /* 0x00000018ff007819 */ /* 0x000fe20000011404 */
[-C--:B------:R-:W-:Y:S01]  /*7930*/  IMAD R20, R3, R82.reuse, R20 ;  /* 0x0000005203147224 */ /* 0x080fe200078e0214 */
[----:B------:R-:W-:Y:S01]  /*7940*/  SHF.R.S32.HI R5, RZ, 0x18, R2 ;  /* 0x00000018ff057819 */ /* 0x000fe20000011402 */
[----:B------:R-:W-:Y:S01]  /*7950*/  IMAD R55, R78, R55, RZ ;  /* 0x000000374e377224 */ /* 0x000fe200078e02ff */
[----:B------:R-:W-:Y:S01]  /*7960*/  SHF.R.S32.HI R2, RZ, 0x18, R89 ;  /* 0x00000018ff027819 */ /* 0x000fe20000011459 */
[-C--:B------:R-:W-:Y:S01]  /*7970*/  IMAD R21, R0, R82.reuse, R21 ;  /* 0x0000005200157224 */ /* 0x080fe200078e0215 */
[C---:B------:R-:W-:Y:S01]  /*7980*/  SHF.L.U32 R0, R90.reuse, 0x10, RZ ;  /* 0x000000105a007819 */ /* 0x040fe200000006ff */
[-C--:B------:R-:W-:Y:S01]  /*7990*/  IMAD R22, R5, R82.reuse, R22 ;  /* 0x0000005205167224 */ /* 0x080fe200078e0216 */
[----:B------:R-:W-:Y:S01]  /*79a0*/  PRMT R3, R90, 0x8880, RZ ;  /* 0x000088805a037816 */ /* 0x000fe200000000ff */
        /* <DEDUP_REMOVED lines=9> */
[----:B------:R-:W-:Y:S01]  /*7a40*/  SHF.L.U32 R0, R91, 0x10, RZ ;  /* 0x000000105b007819 */ /* 0x000fe200000006ff */
[-C--:B------:R-:W-:Y:S01]  /*7a50*/  IMAD R26, R5, R82.reuse, R26 ;  /* 0x00000052051a7224 */ /* 0x080fe200078e021a */
[C---:B------:R-:W-:Y:S01]  /*7a60*/  PRMT R3, R91.reuse, 0x8880, RZ ;  /* 0x000088805b037816 */ /* 0x040fe200000000ff */
[-C--:B------:R-:W-:Y:S01]  /*7a70*/  IMAD R31, R2, R82.reuse, R31 ;  /* 0x00000052021f7224 */ /* 0x080fe200078e021f */
[----:B------:R-:W-:Y:S01]  /*7a80*/  SHF.L.U32 R2, R91, 0x8, RZ ;  /* 0x000000085b027819 */ /* 0x000fe200000006ff */
[----:B------:R-:W-:Y:S01]  /*7a90*/  IMAD R67, R78, R67, RZ ;  /* 0x000000434e437224 */ /* 0x000fe200078e02ff */
[----:B------:R-:W-:Y:S01]  /*7aa0*/  SHF.R.S32.HI R0, RZ, 0x18, R0 ;  /* 0x00000018ff007819 */ /* 0x000fe20000011400 */
[-C--:B------:R-:W-:Y:S01]  /*7ab0*/  IMAD R28, R3, R82.reuse, R28 ;  /* 0x00000052031c7224 */ /* 0x080fe200078e021c */
[----:B------:R-:W-:Y:S02]  /*7ac0*/  SHF.R.S32.HI R5, RZ, 0x18, R2 ;  /* 0x00000018ff057819 */ /* 0x000fe40000011402 */
[----:B------:R-:W-:Y:S01]  /*7ad0*/  SHF.R.S32.HI R2, RZ, 0x18, R91 ;  /* 0x00000018ff027819 */ /* 0x000fe2000001145b */
[-C--:B------:R-:W-:Y:S01]  /*7ae0*/  IMAD R29, R0, R82.reuse, R29 ;  /* 0x00000052001d7224 */ /* 0x080fe200078e021d */
[C---:B-1----:R-:W-:Y:S01]  /*7af0*/  PRMT R3, R92.reuse, 0x8880, RZ ;  /* 0x000088805c037816 */ /* 0x042fe200000000ff */
[----:B------:R-:W-:Y:S01]  /*7b00*/  IMAD.U32 R0, R92, 0x10000, RZ ;  /* 0x000100005c007824 */ /* 0x000fe200078e00ff */
[----:B------:R-:W-:Y:S01]  /*7b10*/  SHF.L.U32 R4, R93, 0x10, RZ ;  /* 0x000000105d047819 */ /* 0x000fe200000006ff */
[----:B------:R-:W-:Y:S01]  /*7b20*/  IMAD R30, R5, R82, R30 ;  /* 0x00000052051e7224 */ /* 0x000fe200078e021e */
[----:B------:R-:W-:Y:S01]  /*7b30*/  I2IP.S8.S32.SAT R10, R15, R10, RZ ;  /* 0x0000000a0f0a7239 */ /* 0x000fe200000014ff */
[-C--:B------:R-:W-:Y:S01]  /*7b40*/  IMAD R35, R2, R82.reuse, R35 ;  /* 0x0000005202237224 */ /* 0x080fe200078e0223 */
[----:B------:R-:W-:Y:S01]  /*7b50*/  SHF.L.U32 R2, R92, 0x8, RZ ;  /* 0x000000085c027819 */ /* 0x000fe200000006ff */
[-C--:B------:R-:W-:Y:S01]  /*7b60*/  IMAD R32, R3, R82.reuse, R32 ;  /* 0x0000005203207224 */ /* 0x080fe200078e0220 */
[----:B------:R-:W-:Y:S02]  /*7b70*/  SHF.R.S32.HI R0, RZ, 0x18, R0 ;  /* 0x00000018ff007819 */ /* 0x000fe40000011400 */
[----:B------:R-:W-:Y:S02]  /*7b80*/  SHF.R.S32.HI R5, RZ, 0x18, R2 ;  /* 0x00000018ff057819 */ /* 0x000fe40000011402 */
[----:B------:R-:W-:Y:S01]  /*7b90*/  PRMT R3, R93, 0x8880, RZ ;  /* 0x000088805d037816 */ /* 0x000fe200000000ff */
[-C--:B------:R-:W-:Y:S01]  /*7ba0*/  IMAD R33, R0, R82.reuse, R33 ;  /* 0x0000005200217224 */ /* 0x080fe200078e0221 */
[----:B------:R-:W-:Y:S01]  /*7bb0*/  SHF.R.S32.HI R0, RZ, 0x18, R92 ;  /* 0x00000018ff007819 */ /* 0x000fe2000001145c */
[----:B------:R-:W-:Y:S01]  /*7bc0*/  IMAD R34, R5, R82, R34 ;  /* 0x0000005205227224 */ /* 0x000fe200078e0222 */
[----:B------:R-:W-:Y:S02]  /*7bd0*/  SHF.L.U32 R2, R93, 0x8, RZ ;  /* 0x000000085d027819 */ /* 0x000fe400000006ff */
[----:B------:R-:W-:Y:S01]  /*7be0*/  I2IP.S8.S32.SAT R14, R19, R14, RZ ;  /* 0x0000000e130e7239 */ /* 0x000fe200000014ff */
[-C--:B------:R-:W-:Y:S01]  /*7bf0*/  IMAD R39, R0, R82.reuse, R39 ;  /* 0x0000005200277224 */ /* 0x080fe200078e0227 */
[----:B------:R-:W-:Y:S01]  /*7c00*/  SHF.R.S32.HI R0, RZ, 0x18, R4 ;  /* 0x00000018ff007819 */ /* 0x000fe20000011404 */
[-C--:B------:R-:W-:Y:S01]  /*7c10*/  IMAD R36, R3, R82.reuse, R36 ;  /* 0x0000005203247224 */ /* 0x080fe200078e0224 */
[----:B------:R-:W-:Y:S02]  /*7c20*/  SHF.R.S32.HI R5, RZ, 0x18, R2 ;  /* 0x00000018ff057819 */ /* 0x000fe40000011402 */
[----:B------:R-:W-:Y:S01]  /*7c30*/  SHF.L.U32 R2, R94, 0x10, RZ ;  /* 0x000000105e027819 */ /* 0x000fe200000006ff */
[-C--:B------:R-:W-:Y:S01]  /*7c40*/  IMAD R37, R0, R82.reuse, R37 ;  /* 0x0000005200257224 */ /* 0x080fe200078e0225 */
[----:B------:R-:W-:Y:S01]  /*7c50*/  SHF.R.S32.HI R0, RZ, 0x18, R93 ;  /* 0x00000018ff007819 */ /* 0x000fe2000001145d */
[-C--:B------:R-:W-:Y:S01]  /*7c60*/  IMAD R38, R5, R82.reuse, R38 ;  /* 0x0000005205267224 */ /* 0x080fe200078e0226 */
[C---:B------:R-:W-:Y:S02]  /*7c70*/  PRMT R3, R94.reuse, 0x8880, RZ ;  /* 0x000088805e037816 */ /* 0x040fe400000000ff */
[----:B------:R-:W-:Y:S01]  /*7c80*/  SHF.L.U32 R5, R94, 0x8, RZ ;  /* 0x000000085e057819 */ /* 0x000fe200000006ff */
[-C--:B------:R-:W-:Y:S01]  /*7c90*/  IMAD R43, R0, R82.reuse, R43 ;  /* 0x00000052002b7224 */ /* 0x080fe200078e022b */
[----:B------:R-:W-:Y:S01]  /*7ca0*/  SHF.R.S32.HI R2, RZ, 0x18, R2 ;  /* 0x00000018ff027819 */ /* 0x000fe20000011402 */
[-C--:B------:R-:W-:Y:S01]  /*7cb0*/  IMAD R40, R3, R82.reuse, R40 ;  /* 0x0000005203287224 */ /* 0x080fe200078e0228 */
[----:B------:R-:W-:Y:S02]  /*7cc0*/  SHF.R.S32.HI R5, RZ, 0x18, R5 ;  /* 0x00000018ff057819 */ /* 0x000fe40000011405 */
[----:B------:R-:W-:Y:S01]  /*7cd0*/  SHF.R.S32.HI R4, RZ, 0x18, R94 ;  /* 0x00000018ff047819 */ /* 0x000fe2000001145e */
[-C--:B------:R-:W-:Y:S01]  /*7ce0*/  IMAD R41, R2, R82.reuse, R41 ;  /* 0x0000005202297224 */ /* 0x080fe200078e0229 */
[----:B------:R-:W-:Y:S01]  /*7cf0*/  SHF.L.U32 R0, R95, 0x10, RZ ;  /* 0x000000105f007819 */ /* 0x000fe200000006ff */
[-C--:B------:R-:W-:Y:S01]  /*7d00*/  IMAD R42, R5, R82.reuse, R42 ;  /* 0x00000052052a7224 */ /* 0x080fe200078e022a */
[C---:B------:R-:W-:Y:S01]  /*7d10*/  PRMT R3, R95.reuse, 0x8880, RZ ;  /* 0x000088805f037816 */ /* 0x040fe200000000ff */
[-C--:B------:R-:W-:Y:S01]  /*7d20*/  IMAD R47, R4, R82.reuse, R47 ;  /* 0x00000052042f7224 */ /* 0x080fe200078e022f */
[----:B------:R-:W-:Y:S02]  /*7d30*/  SHF.L.U32 R2, R95, 0x8, RZ ;  /* 0x000000085f027819 */ /* 0x000fe400000006ff */
[----:B------:R-:W-:Y:S01]  /*7d40*/  SHF.R.S32.HI R0, RZ, 0x18, R0 ;  /* 0x00000018ff007819 */ /* 0x000fe20000011400 */
[-C--:B------:R-:W-:Y:S01]  /*7d50*/  IMAD R44, R3, R82.reuse, R44 ;  /* 0x00000052032c7224 */ /* 0x080fe200078e022c */
[----:B------:R-:W-:Y:S02]  /*7d60*/  SHF.R.S32.HI R5, RZ, 0x18, R2 ;  /* 0x00000018ff057819 */ /* 0x000fe40000011402 */
[----:B------:R-:W-:Y:S01]  /*7d70*/  SHF.R.S32.HI R2, RZ, 0x18, R95 ;  /* 0x00000018ff027819 */ /* 0x000fe2000001145f */
[-C--:B------:R-:W-:Y:S01]  /*7d80*/  IMAD R45, R0, R82.reuse, R45 ;  /* 0x00000052002d7224 */ /* 0x080fe200078e022d */
[----:B------:R-:W-:Y:S01]  /*7d90*/  PRMT R3, R96, 0x8880, RZ ;  /* 0x0000888060037816 */ /* 0x000fe200000000ff */
[-C--:B------:R-:W-:Y:S01]  /*7da0*/  IMAD R46, R5, R82.reuse, R46 ;  /* 0x00000052052e7224 */ /* 0x080fe200078e022e */
[C---:B------:R-:W-:Y:S01]  /*7db0*/  SHF.L.U32 R4, R97.reuse, 0x10, RZ ;  /* 0x0000001061047819 */ /* 0x040fe200000006ff */
[-C--:B------:R-:W-:Y:S01]  /*7dc0*/  IMAD R51, R2, R82.reuse, R51 ;  /* 0x0000005202337224 */ /* 0x080fe200078e0233 */
[----:B------:R-:W-:Y:S01]  /*7dd0*/  SHF.R.S32.HI R2, RZ, 0x18, R96 ;  /* 0x00000018ff027819 */ /* 0x000fe20000011460 */
[C---:B------:R-:W-:Y:S01]  /*7de0*/  IMAD.U32 R0, R96.reuse, 0x10000, RZ ;  /* 0x0001000060007824 */ /* 0x040fe200078e00ff */
[----:B------:R-:W-:Y:S01]  /*7df0*/  PRMT R5, R97, 0x8880, RZ ;  /* 0x0000888061057816 */ /* 0x000fe200000000ff */
[-C--:B------:R-:W-:Y:S01]  /*7e00*/  IMAD R48, R3, R82.reuse, R48 ;  /* 0x0000005203307224 */ /* 0x080fe200078e0230 */
[----:B------:R-:W-:Y:S02]  /*7e10*/  SHF.L.U32 R3, R96, 0x8, RZ ;  /* 0x0000000860037819 */ /* 0x000fe400000006ff */
[----:B------:R-:W-:Y:S02]  /*7e20*/  SHF.R.S32.HI R0, RZ, 0x18, R0 ;  /* 0x00000018ff007819 */ /* 0x000fe40000011400 */
[----:B------:R-:W-:Y:S02]  /*7e30*/  SHF.R.S32.HI R3, RZ, 0x18, R3 ;  /* 0x00000018ff037819 */ /* 0x000fe40000011403 */
[----:B------:R-:W-:Y:S01]  /*7e40*/  SHF.R.S32.HI R4, RZ, 0x18, R4 ;  /* 0x00000018ff047819 */ /* 0x000fe20000011404 */
[-C--:B------:R-:W-:Y:S01]  /*7e50*/  IMAD R49, R0, R82.reuse, R49 ;  /* 0x0000005200317224 */ /* 0x080fe200078e0231 */
[----:B------:R-:W-:Y:S01]  /*7e60*/  SHF.R.S32.HI R0, RZ, 0x18, R97 ;  /* 0x00000018ff007819 */ /* 0x000fe20000011461 */
[-C--:B------:R-:W-:Y:S01]  /*7e70*/  IMAD R50, R3, R82.reuse, R50 ;  /* 0x0000005203327224 */ /* 0x080fe200078e0232 */
[----:B------:R-:W-:Y:S01]  /*7e80*/  SHF.L.U32 R3, R97, 0x8, RZ ;  /* 0x0000000861037819 */ /* 0x000fe200000006ff */
[-C--:B------:R-:W-:Y:S01]  /*7e90*/  IMAD R55, R2, R82.reuse, R55 ;  /* 0x0000005202377224 */ /* 0x080fe200078e0237 */
        /* <DEDUP_REMOVED lines=8> */
[----:B------:R-:W-:Y:S01]  /*7f20*/  IMAD R59, R0, R82, R59 ;  /* 0x00000052003b7224 */ /* 0x000fe200078e023b */
[----:B------:R-:W-:Y:S01]  /*7f30*/  I2IP.S8.S32.SAT R18, R23, R18, RZ ;  /* 0x0000001217127239 */ /* 0x000fe200000014ff */
[----:B------:R-:W-:Y:S01]  /*7f40*/  IMAD R56, R5, R82, R56 ;  /* 0x0000005205387224 */ /* 0x000fe200078e0238 */
[----:B------:R-:W-:Y:S01]  /*7f50*/  I2IP.S8.S32.SAT R86, R9, R8, R10 ;  /* 0x0000000809567239 */ /* 0x000fe2000000140a */
[----:B------:R-:W-:Y:S01]  /*7f60*/  IMAD R57, R2, R82, R57 ;  /* 0x0000005202397224 */ /* 0x000fe200078e0239 */
[----:B------:R-:W-:Y:S02]  /*7f70*/  I2IP.S8.S32.SAT R87, R13, R12, R14 ;  /* 0x0000000c0d577239 */ /* 0x000fe4000000140e */
[----:B------:R-:W-:Y:S02]  /*7f80*/  SHF.R.S32.HI R7, RZ, 0x18, R7 ;  /* 0x00000018ff077819 */ /* 0x000fe40000011407 */
[----:B------:R-:W-:Y:S01]  /*7f90*/  SHF.L.U32 R2, R99, 0x10, RZ ;  /* 0x0000001063027819 */ /* 0x000fe200000006ff */
[----:B------:R1:W-:Y:S01]  /*7fa0*/  STS.128 [R153+UR49+0xa200], R84 ;  /* 0x00a2005499007988 */ /* 0x0003e20008000c31 */
[----:B------:R-:W-:Y:S01]  /*7fb0*/  SHF.R.S32.HI R0, RZ, 0x18, R98 ;  /* 0x00000018ff007819 */ /* 0x000fe20000011462 */
[----:B------:R-:W-:Y:S01]  /*7fc0*/  IMAD R58, R7, R82, R58 ;  /* 0x00000052073a7224 */ /* 0x000fe200078e023a */
[----:B------:R-:W-:Y:S02]  /*7fd0*/  I2IP.S8.S32.SAT R16, R17, R16, R18 ;  /* 0x0000001011107239 */ /* 0x000fe40000001412 */
[----:B------:R-:W-:Y:S01]  /*7fe0*/  I2IP.S8.S32.SAT R17, R27, R22, RZ ;  /* 0x000000161b117239 */ /* 0x000fe200000014ff */
[----:B------:R-:W-:Y:S01]  /*7ff0*/  IMAD R63, R0, R82, R63 ;  /* 0x00000052003f7224 */ /* 0x000fe200078e023f */
[----:B------:R-:W-:Y:S02]  /*8000*/  I2IP.S8.S32.SAT R18, R31, R26, RZ ;  /* 0x0000001a1f127239 */ /* 0x000fe400000014ff */
[----:B------:R-:W-:Y:S02]  /*8010*/  I2IP.S8.S32.SAT R19, R35, R30, RZ ;  /* 0x0000001e23137239 */ /* 0x000fe400000014ff */
[C---:B------:R-:W-:Y:S02]  /*8020*/  PRMT R3, R99.reuse, 0x8880, RZ ;  /* 0x0000888063037816 */ /* 0x040fe400000000ff */
[----:B------:R-:W-:Y:S02]  /*8030*/  SHF.L.U32 R5, R99, 0x8, RZ ;  /* 0x0000000863057819 */ /* 0x000fe400000006ff */
[----:B------:R-:W-:Y:S01]  /*8040*/  SHF.R.S32.HI R2, RZ, 0x18, R2 ;  /* 0x00000018ff027819 */ /* 0x000fe20000011402 */
[----:B------:R-:W-:Y:S01]  /*8050*/  IMAD R60, R3, R82, R60 ;  /* 0x00000052033c7224 */ /* 0x000fe200078e023c */
[----:B------:R-:W-:Y:S02]  /*8060*/  I2IP.S8.S32.SAT R17, R21, R20, R17 ;  /* 0x0000001415117239 */ /* 0x000fe40000001411 */
[----:B------:R-:W-:Y:S01]  /*8070*/  I2IP.S8.S32.SAT R18, R25, R24, R18 ;  /* 0x0000001819127239 */ /* 0x000fe20000001412 */
[----:B------:R-:W-:Y:S01]  /*8080*/  IMAD R61, R2, R82, R61 ;  /* 0x00000052023d7224 */ /* 0x000fe200078e023d */
[----:B------:R-:W-:Y:S02]  /*8090*/  I2IP.S8.S32.SAT R19, R29, R28, R19 ;  /* 0x0000001c1d137239 */ /* 0x000fe40000001413 */
[----:B------:R-:W-:Y:S02]  /*80a0*/  SHF.R.S32.HI R5, RZ, 0x18, R5 ;  /* 0x00000018ff057819 */ /* 0x000fe40000011405 */
[----:B------:R-:W-:Y:S01]  /*80b0*/  SHF.R.S32.HI R4, RZ, 0x18, R99 ;  /* 0x00000018ff047819 */ /* 0x000fe20000011463 */
[----:B------:R1:W-:Y:S01]  /*80c0*/  STS.128 [R172+0xa200], R16 ;  /* 0x00a20010ac007388 */ /* 0x0003e20000000c00 */
[----:B------:R-:W-:Y:S01]  /*80d0*/  I2IP.S8.S32.SAT R34, R39, R34, RZ ;  /* 0x0000002227227239 */ /* 0x000fe200000014ff */
[----:B------:R-:W-:Y:S01]  /*80e0*/  IMAD R62, R5, R82, R62 ;  /* 0x00000052053e7224 */ /* 0x000fe200078e023e */
[----:B------:R-:W-:Y:S01]  /*80f0*/  I2IP.S8.S32.SAT R38, R43, R38, RZ ;  /* 0x000000262b267239 */ /* 0x000fe200000014ff */
[----:B------:R-:W-:Y:S01]  /*8100*/  IMAD R67, R4, R82, R67 ;  /* 0x0000005204437224 */ /* 0x000fe200078e0243 */
[----:B------:R-:W-:Y:S02]  /*8110*/  I2IP.S8.S32.SAT R42, R47, R42, RZ ;  /* 0x0000002a2f2a7239 */ /* 0x000fe400000014ff */
[----:B------:R-:W-:Y:S02]  /*8120*/  I2IP.S8.S32.SAT R35, R51, R46, RZ ;  /* 0x0000002e33237239 */ /* 0x000fe400000014ff */
[----:B------:R-:W-:Y:S02]  /*8130*/  I2IP.S8.S32.SAT R32, R33, R32, R34 ;  /* 0x0000002021207239 */ /* 0x000fe40000001422 */
[----:B------:R-:W-:Y:S02]  /*8140*/  I2IP.S8.S32.SAT R33, R37, R36, R38 ;  /* 0x0000002425217239 */ /* 0x000fe40000001426 */
[----:B------:R-:W-:Y:S02]  /*8150*/  I2IP.S8.S32.SAT R34, R41, R40, R42 ;  /* 0x0000002829227239 */ /* 0x000fe4000000142a */
[----:B------:R-:W-:Y:S02]  /*8160*/  I2IP.S8.S32.SAT R35, R45, R44, R35 ;  /* 0x0000002c2d237239 */ /* 0x000fe40000001423 */
[----:B------:R-:W-:Y:S02]  /*8170*/  I2IP.S8.S32.SAT R50, R55, R50, RZ ;  /* 0x0000003237327239 */ /* 0x000fe400000014ff */
[----:B------:R-:W-:Y:S01]  /*8180*/  I2IP.S8.S32.SAT R54, R59, R54, RZ ;  /* 0x000000363b367239 */ /* 0x000fe200000014ff */
[----:B------:R1:W-:Y:S01]  /*8190*/  STS.128 [R171+0xa200], R32 ;  /* 0x00a20020ab007388 */ /* 0x0003e20000000c00 */
[----:B------:R-:W-:Y:S02]  /*81a0*/  I2IP.S8.S32.SAT R58, R63, R58, RZ ;  /* 0x0000003a3f3a7239 */ /* 0x000fe400000014ff */
[----:B------:R-:W-:Y:S02]  /*81b0*/  I2IP.S8.S32.SAT R62, R67, R62, RZ ;  /* 0x0000003e433e7239 */ /* 0x000fe400000014ff */
[----:B------:R-:W-:Y:S02]  /*81c0*/  I2IP.S8.S32.SAT R48, R49, R48, R50 ;  /* 0x0000003031307239 */ /* 0x000fe40000001432 */
[----:B------:R-:W-:Y:S02]  /*81d0*/  I2IP.S8.S32.SAT R49, R53, R52, R54 ;  /* 0x0000003435317239 */ /* 0x000fe40000001436 */
[----:B------:R-:W-:Y:S02]  /*81e0*/  I2IP.S8.S32.SAT R50, R57, R56, R58 ;  /* 0x0000003839327239 */ /* 0x000fe4000000143a */
[----:B------:R-:W-:Y:S02]  /*81f0*/  I2IP.S8.S32.SAT R51, R61, R60, R62 ;  /* 0x0000003c3d337239 */ /* 0x000fe4000000143e */
[----:B------:R-:W-:Y:S02]  /*8200*/  LEA R0, R160, UR49, 0x3 ;  /* 0x00000031a0007c11 */ /* 0x000fe4000f8e18ff */
[----:B------:R-:W-:Y:S01]  /*8210*/  @P6 SHF.L.U32 R3, R159, 0x1f, RZ ;  /* 0x0000001f9f036819 */ /* 0x000fe200000006ff */
        /* <DEDUP_REMOVED lines=9> */
[----:B------:R-:W-:Y:S02]  /*82b0*/  UIADD3 UR8, UP0, UPT, UR52, 0x680, URZ ;  /* 0x0000068034087890 */ /* 0x000fe4000ff1e0ff */
[----:B------:R-:W-:Y:S02]  /*82c0*/  UIADD3 UR5, UPT, UPT, UR41, 0x40, URZ ;  /* 0x0000004029057890 */ /* 0x000fe4000fffe0ff */
[----:B------:R-:W-:Y:S02]  /*82d0*/  UIADD3 UR4, UPT, UPT, UR49, 0xa200, URZ ;  /* 0x0000a20031047890 */ /* 0x000fe4000fffe0ff */
[----:B------:R-:W-:Y:S01]  /*82e0*/  UIADD3.X UR9, UPT, UPT, URZ, UR53, URZ, UP0, !UPT ;  /* 0x00000035ff097290 */ /* 0x000fe200087fe4ff */
[----:B------:R-:W-:Y:S01]  /*82f0*/  UMOV UR6, UR42 ;  /* 0x0000002a00067c82 */ /* 0x000fe20008000000 */
[----:B------:R-:W-:Y:S07]  /*8300*/  UMOV UR7, UR36 ;  /* 0x0000002400077c82 */ /* 0x000fee0008000000 */
[----:B------:R2:W-:Y:S01]  /*8310*/  UTMASTG.3D [UR4], [UR8] ;  /* 0x00000004080073b5 */ /* 0x0005e20008010000 */
[----:B------:R0:W-:Y:S01]  /*8320*/  UTMACMDFLUSH ;  /* 0x00000000000079b7 */ /* 0x0001e20000000000 */
[----:B--2---:R-:W-:Y:S04]  /*8330*/  DEPBAR.LE SB0, 0x1 ;  /* 0x000080400000791a */ /* 0x004fe80000000000 */
.L_x_104:
[----:B------:R-:W-:Y:S05]  /*8340*/  BSYNC.RECONVERGENT B0 ;  /* 0x0000000000007941 */ /* 0x000fea0003800200 */
.L_x_103:
        /* <DEDUP_REMOVED lines=16> */
.L_x_108:
[----:B------:R-:W-:Y:S05]  /*8450*/  BSYNC B0 ;  /* 0x0000000000007941 */ /* 0x000fea0003800000 */
.L_x_107:
        /* <DEDUP_REMOVED lines=19> */
[----:B--234-:R-:W-:Y:S02]  /*8590*/  LOP3.LUT R159, R159, R0, RZ, 0x3c, !PT ;  /* 0x000000009f9f7212 */ /* 0x01cfe400078e3cff */
.L_x_106:
[----:B------:R-:W-:Y:S05]  /*85a0*/  BSYNC B1 ;  /* 0x0000000000017941 */ /* 0x000fea0003800000 */
.L_x_105:
[----:B------:R-:W-:Y:S05]  /*85b0*/  VIADD R3, R80, 0x80 ;  /* 0x0000008050037836 */ /* 0x000fea0000000000 */
        /* <DEDUP_REMOVED lines=9> */
[----:B------:R-:W3:Y:S01]  /*8650*/  LDCU.64 UR6, c[0x4][0x80] ;  /* 0x01001000ff0677ac */ /* 0x000ee20008000a00 */
[----:B------:R-:W4:Y:S01]  /*8660*/  LDC.64 R2, c[0x4][R3] ;  /* 0x0100000003027b82 */ /* 0x000f220000000a00 */
[----:B------:R-:W5:Y:S01]  /*8670*/  LDCU.64 UR4, c[0x4][0x18] ;  /* 0x01000300ff0477ac */ /* 0x000f620008000a00 */
[----:B--2---:R-:W-:Y:S01]  /*8680*/  MOV R5, UR9 ;  /* 0x0000000900057c02 */ /* 0x004fe20008000f00 */
[----:B------:R-:W-:Y:S01]  /*8690*/  IMAD.U32 R4, RZ, RZ, UR8 ;  /* 0x00000008ff047e24 */ /* 0x000fe2000f8e00ff */
[----:B---3--:R-:W-:Y:S01]  /*86a0*/  MOV R7, UR7 ;  /* 0x0000000700077c02 */ /* 0x008fe20008000f00 */
[----:B------:R-:W-:Y:S01]  /*86b0*/  IMAD.U32 R6, RZ, RZ, UR6 ;  /* 0x00000006ff067e24 */ /* 0x000fe2000f8e00ff */
[----:B-----5:R-:W-:Y:S01]  /*86c0*/  MOV R11, UR5 ;  /* 0x00000005000b7c02 */ /* 0x020fe20008000f00 */
[----:B------:R-:W-:Y:S02]  /*86d0*/  IMAD.U32 R10, RZ, RZ, UR4 ;  /* 0x00000004ff0a7e24 */ /* 0x000fe4000f8e00ff */
[----:B------:R-:W-:Y:S07]  /*86e0*/  LEPC R20, `(.L_x_110) ;  /* 0x000000001014794e */ /* 0x000fee0000000000 */
[----:B-1--4-:R-:W-:Y:S05]  /*86f0*/  CALL.ABS.NOINC R2 ;  /* 0x0000000002007343 */ /* 0x012fea0003c00000 */
.L_x_110:
[----:B------:R-:W-:Y:S05]  /*8700*/  WARPSYNC.ALL ;  /* 0x0000000000007948 */ /* 0x000fea0003800000 */
[----:B------:R-:W-:Y:S01]  /*8710*/  R2UR UR4, R80 ;  /* 0x00000000500472ca */ /* 0x000fe200000e0000 */
[----:B------:R-:W-:Y:S01]  /*8720*/  BSSY.RECONVERGENT B0, `(.L_x_111) ;  /* 0x000011f000007945 */ /* 0x000fe20003800200 */
[C---:B------:R-:W-:Y:S02]  /*8730*/  PRMT R81, R100.reuse, 0x8880, RZ ;  /* 0x0000888064517816 */ /* 0x040fe400000000ff */
[C---:B-1----:R-:W-:Y:S02]  /*8740*/  SHF.L.U32 R84, R100.reuse, 0x8, RZ ;  /* 0x0000000864547819 */ /* 0x042fe400000006ff */
[----:B------:R-:W-:Y:S02]  /*8750*/  SHF.L.U32 R83, R100, 0x10, RZ ;  /* 0x0000001064537819 */ /* 0x000fe400000006ff */
[----:B------:R-:W-:Y:S02]  /*8760*/  SHF.R.S32.HI R84, RZ, 0x18, R84 ;  /* 0x00000018ff547819 */ /* 0x000fe40000011454 */
[----:B------:R-:W-:Y:S02]  /*8770*/  SHF.R.S32.HI R83, RZ, 0x18, R83 ;  /* 0x00000018ff537819 */ /* 0x000fe40000011453 */
[----:B------:R-:W-:Y:S01]  /*8780*/  ISETP.NE.AND P0, PT, R167, RZ, PT ;  /* 0x000000ffa700720c */ /* 0x000fe20003f05270 */
[----:B------:R-:W1:Y:S01]  /*8790*/  LDTM.x64 R4, tmem[UR4+0x80] ;  /* 0x00008004000479ee */ /* 0x000e620008340000 */
[----:B------:R-:W-:Y:S01]  /*87a0*/  ISETP.NE.AND P6, PT, R117, RZ, PT ;  /* 0x000000ff7500720c */ /* 0x000fe20003fc5270 */
[C---:B-1----:R-:W-:Y:S02]  /*87b0*/  IMAD R0, R78.reuse, R4, RZ ;  /* 0x000000044e007224 */ /* 0x042fe400078e02ff */
        /* <DEDUP_REMOVED lines=141> */
[C---:B------:R-:W-:Y:S01]  /*9090*/  PRMT R3, R92.reuse, 0x8880, RZ ;  /* 0x000088805c037816 */ /* 0x040fe200000000ff */
        /* <DEDUP_REMOVED lines=124> */
[----:B------:R-:W-:Y:S02]  /*9860*/  UIADD3 UR8, UP0, UPT, UR52, 0x680, URZ ;  /* 0x0000068034087890 */ /* 0x000fe4000ff1e0ff */
[----:B------:R-:W-:Y:S02]  /*9870*/  UIADD3 UR5, UPT, UPT, UR41, 0x80, URZ ;  /* 0x0000008029057890 */ /* 0x000fe4000fffe0ff */
[----:B------:R-:W-:Y:S01]  /*9880*/  MOV R166, UR10 ;  /* 0x0000000a00a67c02 */ /* 0x000fe20008000f00 */
[----:B------:R-:W-:Y:S01]  /*9890*/  UIADD3.X UR9, UPT, UPT, URZ, UR53, URZ, UP0, !UPT ;  /* 0x00000035ff097290 */ /* 0x000fe200087fe4ff */
[----:B------:R-:W-:Y:S02]  /*98a0*/  UMOV UR6, UR42 ;  /* 0x0000002a00067c82 */ /* 0x000fe40008000000 */
[----:B------:R-:W-:Y:S01]  /*98b0*/  R2UR UR4, R166 ;  /* 0x00000000a60472ca */ /* 0x000fe200000e0000 */
[----:B------:R-:W-:Y:S11]  /*98c0*/  UMOV UR7, UR36 ;  /* 0x0000002400077c82 */ /* 0x000ff60008000000 */
[----:B------:R-:W-:Y:S01]  /*98d0*/  @!UPT UIADD3 URZ, UPT, UPT, URZ, URZ, URZ ;  /* 0x000000fffffff290 */ /* 0x000fe2000fffe0ff */
[----:B------:R2:W-:Y:S01]  /*98e0*/  UTMASTG.3D [UR4], [UR8] ;  /* 0x00000004080073b5 */ /* 0x0005e20008010000 */
[----:B------:R0:W-:Y:S01]  /*98f0*/  UTMACMDFLUSH ;  /* 0x00000000000079b7 */ /* 0x0001e20000000000 */
[----:B--2---:R-:W-:Y:S04]  /*9900*/  DEPBAR.LE SB0, 0x1 ;  /* 0x000080400000791a */ /* 0x004fe80000000000 */
.L_x_112:
[----:B------:R-:W-:Y:S05]  /*9910*/  BSYNC.RECONVERGENT B0 ;  /* 0x0000000000007941 */ /* 0x000fea0003800200 */
.L_x_111:
        /* <DEDUP_REMOVED lines=16> */
.L_x_116:
[----:B------:R-:W-:Y:S05]  /*9a20*/  BSYNC B0 ;  /* 0x0000000000007941 */ /* 0x000fea0003800000 */
.L_x_115:
        /* <DEDUP_REMOVED lines=20> */
.L_x_114:
[----:B------:R-:W-:Y:S05]  /*9b70*/  BSYNC B1 ;  /* 0x0000000000017941 */ /* 0x000fea0003800000 */
.L_x_113:
        /* <DEDUP_REMOVED lines=21> */
.L_x_118:
[----:B------:R-:W-:Y:S01]  /*9cd0*/  ISETP.NE.AND P0, PT, R167, RZ, PT ;  /* 0x000000ffa700720c */ /* 0x000fe20003f05270 */
[----:B------:R-:W-:Y:S05]  /*9ce0*/  WARPSYNC.ALL ;  /* 0x0000000000007948 */ /* 0x000fea0003800000 */
[----:B------:R-:W-:Y:S01]  /*9cf0*/  IMAD.U32 R140, R102, 0x10000, RZ ;  /* 0x00010000668c7824 */ /* 0x000fe200078e00ff */
[----:B------:R-:W-:Y:S01]  /*9d00*/  R2UR UR4, R80 ;  /* 0x00000000500472ca */ /* 0x000fe200000e0000 */
[----:B------:R-:W-:Y:S01]  /*9d10*/  IMAD.U32 R134, R88, 0x10000, RZ ;  /* 0x0001000058867824 */ /* 0x000fe200078e00ff */
[C---:B------:R-:W-:Y:S01]  /*9d20*/  SHF.L.U32 R0, R100.reuse, 0x10, RZ ;  /* 0x0000001064007819 */ /* 0x040fe200000006ff */
[----:B-1----:R-:W-:Y:S01]  /*9d30*/  IMAD.U32 R119, R93, 0x10000, RZ ;  /* 0x000100005d777824 */ /* 0x002fe200078e00ff */
[----:B------:R-:W-:Y:S01]  /*9d40*/  PRMT R3, R100, 0x8880, RZ ;  /* 0x0000888064037816 */ /* 0x000fe200000000ff */
[----:B------:R-:W-:Y:S01]  /*9d50*/  IMAD.U32 R104, R98, 0x10000, RZ ;  /* 0x0001000062687824 */ /* 0x000fe200078e00ff */
[----:B------:R-:W-:Y:S01]  /*9d60*/  SHF.L.U32 R81, R100, 0x8, RZ ;  /* 0x0000000864517819 */ /* 0x000fe200000006ff */
[----:B------:R-:W-:Y:S01]  /*9d70*/  IMAD.SHL.U32 R127, R90, 0x100, RZ ;  /* 0x000001005a7f7824 */ /* 0x000fe200078e00ff */
[----:B------:R-:W-:Y:S01]  /*9d80*/  SHF.R.S32.HI R0, RZ, 0x18, R0 ;  /* 0x00000018ff007819 */ /* 0x000fe20000011400 */
[----:B------:R-:W-:Y:S01]  /*9d90*/  IMAD.SHL.U32 R112, R95, 0x100, RZ ;  /* 0x000001005f707824 */ /* 0x000fe200078e00ff */
[----:B------:R-:W-:Y:S01]  /*9da0*/  SHF.R.S32.HI R81, RZ, 0x18, R81 ;  /* 0x00000018ff517819 */ /* 0x000fe20000011451 */
[----:B------:R-:W-:Y:S01]  /*9db0*/  BSSY.RECONVERGENT B0, `(.L_x_119) ;  /* 0x0000121000007945 */ /* 0x000fe20003800200 */
[----:B------:R-:W-:Y:S01]  /*9dc0*/  SHF.R.S32.HI R2, RZ, 0x18, R100 ;  /* 0x00000018ff027819 */ /* 0x000fe20000011464 */
[----:B------:R-:W1:Y:S01]  /*9dd0*/  LDTM.x64 R4, tmem[UR4+0xc0] ;  /* 0x0000c004000479ee */ /* 0x000e620008340000 */
[----:B------:R-:W-:Y:S01]  /*9de0*/  NOP ;  /* 0x0000000000007918 */ /* 0x000fe20000000000 */
[----:B------:R-:W-:Y:S02]  /*9df0*/  SHF.R.S32.HI R84, RZ, 0x18, R101 ;  /* 0x00000018ff547819 */ /* 0x000fe40000011465 */
[----:B------:R-:W-:Y:S02]  /*9e00*/  SHF.R.S32.HI R85, RZ, 0x18, R102 ;  /* 0x00000018ff557819 */ /* 0x000fe40000011466 */
[----:B------:R-:W-:Y:S02]  /*9e10*/  SHF.R.S32.HI R86, RZ, 0x18, R103 ;  /* 0x00000018ff567819 */ /* 0x000fe40000011467 */
[----:B------:R-:W-:Y:S02]  /*9e20*/  SHF.R.S32.HI R87, RZ, 0x18, R88 ;  /* 0x00000018ff577819 */ /* 0x000fe40000011458 */
[----:B------:R-:W-:Y:S02]  /*9e30*/  R2UR UR5, R108 ;  /* 0x000000006c0572ca */ /* 0x000fe400000e0000 */
[C---:B------:R-:W-:Y:S02]  /*9e40*/  PRMT R143, R101.reuse, 0x8880, RZ ;  /* 0x00008880658f7816 */ /* 0x040fe400000000ff */
[----:B------:R-:W-:Y:S02]  /*9e50*/  SHF.L.U32 R83, R101, 0x10, RZ ;  /* 0x0000001065537819 */ /* 0x000fe400000006ff */
[----:B------:R-:W-:Y:S02]  /*9e60*/  PRMT R141, R102, 0x8880, RZ ;  /* 0x00008880668d7816 */ /* 0x000fe400000000ff */
[----:B------:R-:W-:Y:S02]  /*9e70*/  SHF.R.S32.HI R83, RZ, 0x18, R83 ;  /* 0x00000018ff537819 */ /* 0x000fe40000011453 */
[C---:B------:R-:W-:Y:S02]  /*9e80*/  PRMT R138, R103.reuse, 0x8880, RZ ;  /* 0x00008880678a7816 */ /* 0x040fe400000000ff */
[----:B------:R-:W-:Y:S01]  /*9e90*/  SHF.L.U32 R137, R103, 0x10, RZ ;  /* 0x0000001067897819 */ /* 0x000fe200000006ff */
[----:B------:R-:W-:Y:S01]  /*9ea0*/  UIADD3 UR5, UPT, UPT, UR5, 0xb0, URZ ;  /* 0x000000b005057890 */ /* 0x000fe2000fffe0ff */
[----:B-1----:R-:W-:Y:S01]  /*9eb0*/  IMAD R4, R78, R4, RZ ;  /* 0x000000044e047224 */ /* 0x002fe200078e02ff */
[----:B------:R-:W-:Y:S01]  /*9ec0*/  PRMT R135, R88, 0x8880, RZ ;  /* 0x0000888058877816 */ /* 0x000fe200000000ff */
[C---:B------:R-:W-:Y:S01]  /*9ed0*/  IMAD R5, R78.reuse, R5, RZ ;  /* 0x000000054e057224 */ /* 0x040fe200078e02ff */
[----:B------:R-:W-:Y:S01]  /*9ee0*/  UPRMT UR5, UR37, 0x654, UR5 ;  /* 0x0000065425057896 */ /* 0x000fe20008000005 */
[----:B------:R-:W-:Y:S01]  /*9ef0*/  IMAD R4, R3, R82, R4 ;  /* 0x0000005203047224 */ /* 0x000fe200078e0204 */
[C---:B------:R-:W-:Y:S01]  /*9f00*/  PRMT R132, R89.reuse, 0x8880, RZ ;  /* 0x0000888059847816 */ /* 0x040fe200000000ff */
[----:B------:R-:W-:Y:S01]  /*9f10*/  IMAD R6, R78, R6, RZ ;  /* 0x000000064e067224 */ /* 0x000fe200078e02ff */
[----:B------:R-:W-:Y:S01]  /*9f20*/  SHF.L.U32 R131, R89, 0x10, RZ ;  /* 0x0000001059837819 */ /* 0x000fe200000006ff */
[----:B------:R-:W-:Y:S01]  /*9f30*/  IMAD R5, R0, R82, R5 ;  /* 0x0000005200057224 */ /* 0x000fe200078e0205 */
[----:B------:R-:W-:Y:S01]  /*9f40*/  PRMT R129, R90, 0x8880, RZ ;  /* 0x000088805a817816 */ /* 0x000fe200000000ff */
[----:B------:R-:W-:Y:S01]  /*9f50*/  IMAD R0, R78, R16, RZ ;  /* 0x000000104e007224 */ /* 0x000fe200078e02ff */
[----:B------:R-:W-:Y:S01]  /*9f60*/  SHF.L.U32 R128, R90, 0x10, RZ ;  /* 0x000000105a807819 */ /* 0x000fe200000006ff */
[C---:B------:R-:W-:Y:S01]  /*9f70*/  IMAD R7, R78.reuse, R7, RZ ;  /* 0x000000074e077224 */ /* 0x040fe200078e02ff */
[----:B------:R-:W-:Y:S01]  /*9f80*/  SYNCS.ARRIVE.TRANS64.RED.A1T0 RZ, [UR5], RZ ;  /* 0x000000ffffff79a7 */ /* 0x000fe20008100405 */
[C---:B------:R-:W-:Y:S01]  /*9f90*/  IMAD R16, R78.reuse, R20, RZ ;  /* 0x000000144e107224 */ /* 0x040fe200078e02ff */
[C---:B------:R-:W-:Y:S01]  /*9fa0*/  PRMT R126, R91.reuse, 0x8880, RZ ;  /* 0x000088805b7e7816 */ /* 0x040fe200000000ff */
[C---:B------:R-:W-:Y:S01]  /*9fb0*/  IMAD R20, R78.reuse, R24, RZ ;  /* 0x000000184e147224 */ /* 0x040fe200078e02ff */
[----:B------:R-:W-:Y:S01]  /*9fc0*/  SHF.L.U32 R125, R91, 0x10, RZ ;  /* 0x000000105b7d7819 */ /* 0x000fe200000006ff */
[----:B------:R-:W-:Y:S01]  /*9fd0*/  IMAD R6, R81, R82, R6 ;  /* 0x0000005251067224 */ /* 0x000fe200078e0206 */
[----:B------:R-:W-:Y:S01]  /*9fe0*/  MOV R81, R143 ;  /* 0x0000008f00517202 */ /* 0x000fe20000000f00 */
[----:B------:R-:W-:Y:S01]  /*9ff0*/  IMAD R24, R78, R28, RZ ;  /* 0x0000001c4e187224 */ /* 0x000fe200078e02ff */
[----:B------:R-:W-:Y:S01]  /*a000*/  PRMT R123, R92, 0x8880, RZ ;  /* 0x000088805c7b7816 */ /* 0x000fe200000000ff */
[----:B------:R-:W-:Y:S01]  /*a010*/  IMAD R28, R78, R32, RZ ;  /* 0x000000204e1c7224 */ /* 0x000fe200078e02ff */
[----:B------:R-:W-:Y:S01]  /*a020*/  SHF.L.U32 R122, R92, 0x10, RZ ;  /* 0x000000105c7a7819 */ /* 0x000fe200000006ff */
[----:B------:R-:W-:Y:S01]  /*a030*/  IMAD R7, R2, R82, R7 ;  /* 0x0000005202077224 */ /* 0x000fe200078e0207 */
[----:B------:R-:W-:Y:S01]  /*a040*/  PRMT R120, R93, 0x8880, RZ ;  /* 0x000088805d787816 */ /* 0x000fe200000000ff */
[----:B------:R-:W-:Y:S01]  /*a050*/  IMAD R32, R78, R36, RZ ;  /* 0x000000244e207224 */ /* 0x000fe200078e02ff */
[----:B------:R-:W-:Y:S01]  /*a060*/  PRMT R117, R94, 0x8880, RZ ;  /* 0x000088805e757816 */ /* 0x000fe200000000ff */
[----:B------:R-:W-:Y:S01]  /*a070*/  IMAD R2, R78, R17, RZ ;  /* 0x000000114e027224 */ /* 0x000fe200078e02ff */
[----:B------:R-:W-:Y:S01]  /*a080*/  SHF.L.U32 R116, R94, 0x10, RZ ;  /* 0x000000105e747819 */ /* 0x000fe200000006ff */
[----:B------:R-:W-:Y:S01]  /*a090*/  IMAD R36, R78, R40, RZ ;  /* 0x000000284e247224 */ /* 0x000fe200078e02ff */
[----:B------:R-:W-:Y:S01]  /*a0a0*/  SHF.L.U32 R115, R94, 0x8, RZ ;  /* 0x000000085e737819 */ /* 0x000fe200000006ff */
[C---:B------:R-:W-:Y:S01]  /*a0b0*/  IMAD R17, R78.reuse, R21, RZ ;  /* 0x000000154e117224 */ /* 0x040fe200078e02ff */
[C---:B------:R-:W-:Y:S01]  /*a0c0*/  PRMT R114, R95.reuse, 0x8880, RZ ;  /* 0x000088805f727816 */ /* 0x040fe200000000ff */
[C---:B------:R-:W-:Y:S01]  /*a0d0*/  IMAD R40, R78.reuse, R44, RZ ;  /* 0x0000002c4e287224 */ /* 0x040fe200078e02ff */
[----:B------:R-:W-:Y:S01]  /*a0e0*/  SHF.L.U32 R113, R95, 0x10, RZ ;  /* 0x000000105f717819 */ /* 0x000fe200000006ff */
[----:B------:R-:W-:Y:S01]  /*a0f0*/  IMAD R21, R78, R25, RZ ;  /* 0x000000194e157224 */ /* 0x000fe200078e02ff */
[----:B------:R-:W-:Y:S01]  /*a100*/  PRMT R111, R96, 0x8880, RZ ;  /* 0x00008880606f7816 */ /* 0x000fe200000000ff */
        /* <DEDUP_REMOVED lines=8> */
[C---:B------:R-:W-:Y:S01]  /*a190*/  IMAD R52, R78.reuse, R56, RZ ;  /* 0x000000384e347224 */ /* 0x040fe200078e02ff */
[----:B------:R-:W-:Y:S01]  /*a1a0*/  SHF.L.U32 R142, R101, 0x8, RZ ;  /* 0x00000008658e7819 */ /* 0x000fe200000006ff */
[C---:B------:R-:W-:Y:S01]  /*a1b0*/  IMAD R8, R78.reuse, R8, RZ ;  /* 0x000000084e087224 */ /* 0x040fe200078e02ff */
[C---:B------:R-:W-:Y:S01]  /*a1c0*/  SHF.L.U32 R101, R99.reuse, 0x10, RZ ;  /* 0x0000001063657819 */ /* 0x040fe200000006ff */
[----:B------:R-:W-:Y:S01]  /*a1d0*/  IMAD R33, R78, R37, RZ ;  /* 0x000000254e217224 */ /* 0x000fe200078e02ff */
[----:B------:R-:W-:Y:S01]  /*a1e0*/  SHF.L.U32 R139, R102, 0x8, RZ ;  /* 0x00000008668b7819 */ /* 0x000fe200000006ff */
[C---:B------:R-:W-:Y:S01]  /*a1f0*/  IMAD R56, R78.reuse, R60, RZ ;  /* 0x0000003c4e387224 */ /* 0x040fe200078e02ff */
[----:B------:R-:W-:Y:S01]  /*a200*/  PRMT R102, R99, 0x8880, RZ ;  /* 0x0000888063667816 */ /* 0x000fe200000000ff */
[C---:B------:R-:W-:Y:S01]  /*a210*/  IMAD R37, R78.reuse, R41, RZ ;  /* 0x000000294e257224 */ /* 0x040fe200078e02ff */
[----:B------:R-:W-:Y:S01]  /*a220*/  SHF.L.U32 R136, R103, 0x8, RZ ;  /* 0x0000000867887819 */ /* 0x000fe200000006ff */
[C---:B------:R-:W-:Y:S01]  /*a230*/  IMAD R60, R78.reuse, R64, RZ ;  /* 0x000000404e3c7224 */ /* 0x040fe200078e02ff */
[----:B------:R-:W-:Y:S01]  /*a240*/  I2IP.S8.S32.SAT R64, R7, R6, RZ ;  /* 0x0000000607407239 */ /* 0x000fe200000014ff */
[C---:B------:R-:W-:Y:S01]  /*a250*/  IMAD R9, R78.reuse, R9, RZ ;  /* 0x000000094e097224 */ /* 0x040fe200078e02ff */
[----:B------:R-:W-:Y:S01]  /*a260*/  SHF.R.S32.HI R6, RZ, 0x18, R140 ;  /* 0x00000018ff067819 */ /* 0x000fe2000001148c */
[C---:B------:R-:W-:Y:S01]  /*a270*/  IMAD R41, R78.reuse, R45, RZ ;  /* 0x0000002d4e297224 */ /* 0x040fe200078e02ff */
[----:B------:R-:W-:Y:S01]  /*a280*/  SHF.R.S32.HI R7, RZ, 0x18, R142 ;  /* 0x00000018ff077819 */ /* 0x000fe2000001148e */
[----:B------:R-:W-:Y:S01]  /*a290*/  IMAD R45, R78, R49, RZ ;  /* 0x000000314e2d7224 */ /* 0x000fe200078e02ff */
[----:B------:R-:W-:Y:S01]  /*a2a0*/  SHF.L.U32 R133, R88, 0x8, RZ ;  /* 0x0000000858857819 */ /* 0x000fe200000006ff */
[C---:B------:R-:W-:Y:S01]  /*a2b0*/  IMAD R10, R78.reuse, R10, RZ ;  /* 0x0000000a4e0a7224 */ /* 0x040fe200078e02ff */
[----:B------:R-:W-:Y:S01]  /*a2c0*/  SHF.R.S32.HI R88, RZ, 0x18, R89 ;  /* 0x00000018ff587819 */ /* 0x000fe20000011459 */
[C---:B------:R-:W-:Y:S01]  /*a2d0*/  IMAD R49, R78.reuse, R53, RZ ;  /* 0x000000354e317224 */ /* 0x040fe200078e02ff */
[----:B------:R-:W-:Y:S01]  /*a2e0*/  SHF.L.U32 R130, R89, 0x8, RZ ;  /* 0x0000000859827819 */ /* 0x000fe200000006ff */
[-C--:B------:R-:W-:Y:S01]  /*a2f0*/  IMAD R8, R81, R82.reuse, R8 ;  /* 0x0000005251087224 */ /* 0x080fe200078e0208 */
[----:B------:R-:W-:Y:S01]  /*a300*/  SHF.R.S32.HI R81, RZ, 0x18, R139 ;  /* 0x00000018ff517819 */ /* 0x000fe2000001148b */
[C---:B------:R-:W-:Y:S01]  /*a310*/  IMAD R53, R78.reuse, R57, RZ ;  /* 0x000000394e357224 */ /* 0x040fe200078e02ff */
[----:B------:R-:W-:Y:S01]  /*a320*/  SHF.R.S32.HI R89, RZ, 0x18, R90 ;  /* 0x00000018ff597819 */ /* 0x000fe2000001145a */
[C---:B------:R-:W-:Y:S01]  /*a330*/  IMAD R11, R78.reuse, R11, RZ ;  /* 0x0000000b4e0b7224 */ /* 0x040fe200078e02ff */
[----:B------:R-:W-:Y:S01]  /*a340*/  SHF.R.S32.HI R90, RZ, 0x18, R91 ;  /* 0x00000018ff5a7819 */ /* 0x000fe2000001145b */
[C---:B------:R-:W-:Y:S01]  /*a350*/  IMAD R57, R78.reuse, R61, RZ ;  /* 0x0000003d4e397224 */ /* 0x040fe200078e02ff */
[----:B------:R-:W-:Y:S01]  /*a360*/  SHF.L.U32 R124, R91, 0x8, RZ ;  /* 0x000000085b7c7819 */ /* 0x000fe200000006ff */
[----:B------:R-:W-:Y:S01]  /*a370*/  IMAD R9, R83, R82, R9 ;  /* 0x0000005253097224 */ /* 0x000fe200078e0209 */
[----:B------:R-:W-:Y:S01]  /*a380*/  SHF.R.S32.HI R91, RZ, 0x18, R92 ;  /* 0x00000018ff5b7819 */ /* 0x000fe2000001145c */
[----:B------:R-:W-:Y:S01]  /*a390*/  IMAD R61, R78, R65, RZ ;  /* 0x000000414e3d7224 */ /* 0x000fe200078e02ff */
[----:B------:R-:W-:Y:S01]  /*a3a0*/  SHF.L.U32 R121, R92, 0x8, RZ ;  /* 0x000000085c797819 */ /* 0x000fe200000006ff */
[C---:B------:R-:W-:Y:S01]  /*a3b0*/  IMAD R12, R78.reuse, R12, RZ ;  /* 0x0000000c4e0c7224 */ /* 0x040fe200078e02ff */
[----:B------:R-:W-:Y:S01]  /*a3c0*/  SHF.R.S32.HI R92, RZ, 0x18, R93 ;  /* 0x00000018ff5c7819 */ /* 0x000fe2000001145d */
[----:B------:R-:W-:Y:S01]  /*a3d0*/  IMAD.MOV.U32 R65, RZ, RZ, R141 ;  /* 0x000000ffff417224 */ /* 0x000fe200078e008d */
[----:B------:R-:W-:Y:S01]  /*a3e0*/  SHF.L.U32 R118, R93, 0x8, RZ ;  /* 0x000000085d767819 */ /* 0x000fe200000006ff */
[----:B------:R-:W-:Y:S01]  /*a3f0*/  IMAD R10, R7, R82, R10 ;  /* 0x00000052070a7224 */ /* 0x000fe200078e020a */
[----:B------:R-:W-:Y:S01]  /*a400*/  MOV R7, R138 ;  /* 0x0000008a00077202 */ /* 0x000fe20000000f00 */
[----:B------:R-:W-:Y:S01]  /*a410*/  IMAD R13, R78, R13, RZ ;  /* 0x0000000d4e0d7224 */ /* 0x000fe200078e02ff */
[----:B------:R-:W-:Y:S01]  /*a420*/  SHF.R.S32.HI R93, RZ, 0x18, R94 ;  /* 0x00000018ff5d7819 */ /* 0x000fe2000001145e */
[----:B------:R-:W-:Y:S01]  /*a430*/  IMAD R11, R84, R82, R11 ;  /* 0x00000052540b7224 */ /* 0x000fe200078e020b */
[----:B------:R-:W-:Y:S01]  /*a440*/  I2IP.S8.S32.SAT R84, R5, R4, R64 ;  /* 0x0000000405547239 */ /* 0x000fe20000001440 */
[C---:B------:R-:W-:Y:S01]  /*a450*/  IMAD R14, R78.reuse, R14, RZ ;  /* 0x0000000e4e0e7224 */ /* 0x040fe200078e02ff */
[----:B------:R-:W-:Y:S01]  /*a460*/  SHF.R.S32.HI R5, RZ, 0x18, R137 ;  /* 0x00000018ff057819 */ /* 0x000fe20000011489 */
[----:B------:R-:W-:Y:S01]  /*a470*/  IMAD R12, R65, R82, R12 ;  /* 0x00000052410c7224 */ /* 0x000fe200078e020c */
[----:B------:R-:W-:Y:S01]  /*a480*/  I2IP.S8.S32.SAT R10, R11, R10, RZ ;  /* 0x0000000a0b0a7239 */ /* 0x000fe200000014ff */
[----:B------:R-:W-:Y:S01]  /*a490*/  IMAD R15, R78, R15, RZ ;  /* 0x0000000f4e0f7224 */ /* 0x000fe200078e02ff */
[----:B------:R-:W-:Y:S01]  /*a4a0*/  SHF.R.S32.HI R94, RZ, 0x18, R95 ;  /* 0x00000018ff5e7819 */ /* 0x000fe2000001145f */
[-C--:B------:R-:W-:Y:S01]  /*a4b0*/  IMAD R13, R6, R82.reuse, R13 ;  /* 0x00000052060d7224 */ /* 0x080fe200078e020d */
[----:B------:R-:W-:Y:S01]  /*a4c0*/  SHF.R.S32.HI R6, RZ, 0x18, R134 ;  /* 0x00000018ff067819 */ /* 0x000fe20000011486 */
[-C--:B------:R-:W-:Y:S01]  /*a4d0*/  IMAD R14, R81, R82.reuse, R14 ;  /* 0x00000052510e7224 */ /* 0x080fe200078e020e */
        /* <DEDUP_REMOVED lines=10> */
[----:B------:R-:W-:Y:S01]  /*a580*/  MOV R5, R135 ;  /* 0x0000008700057202 */ /* 0x000fe20000000f00 */
[-C--:B------:R-:W-:Y:S01]  /*a590*/  IMAD R3, R4, R82.reuse, R3 ;  /* 0x0000005204037224 */ /* 0x080fe200078e0203 */
[----:B------:R-:W-:Y:S01]  /*a5a0*/  SHF.R.S32.HI R4, RZ, 0x18, R131 ;  /* 0x00000018ff047819 */ /* 0x000fe20000011483 */
[----:B------:R-:W-:Y:S01]  /*a5b0*/  IMAD R19, R86, R82, R19 ;  /* 0x0000005256137224 */ /* 0x000fe200078e0213 */
[----:B------:R-:W-:Y:S01]  /*a5c0*/  I2IP.S8.S32.SAT R86, R13, R12, R14 ;  /* 0x0000000c0d567239 */ /* 0x000fe2000000140e */
[----:B------:R-:W-:Y:S01]  /*a5d0*/  IMAD R18, R78, R22, RZ ;  /* 0x000000164e127224 */ /* 0x000fe200078e02ff */
[----:B------:R-:W-:Y:S01]  /*a5e0*/  SHF.L.U32 R109, R96, 0x8, RZ ;  /* 0x00000008606d7819 */ /* 0x000fe200000006ff */
[----:B------:R-:W-:Y:S01]  /*a5f0*/  IMAD R16, R5, R82, R16 ;  /* 0x0000005205107224 */ /* 0x000fe200078e0210 */
[----:B------:R-:W-:Y:S01]  /*a600*/  I2IP.S8.S32.SAT R19, R19, R3, RZ ;  /* 0x0000000313137239 */ /* 0x000fe200000014ff */
[----:B------:R-:W-:Y:S01]  /*a610*/  IMAD R23, R78, R23, RZ ;  /* 0x000000174e177224 */ /* 0x000fe200078e02ff */
[----:B------:R-:W-:Y:S01]  /*a620*/  MOV R3, R132 ;  /* 0x0000008400037202 */ /* 0x000fe20000000f00 */
[-C--:B------:R-:W-:Y:S01]  /*a630*/  IMAD R17, R6, R82.reuse, R17 ;  /* 0x0000005206117224 */ /* 0x080fe200078e0211 */
[----:B------:R-:W-:Y:S01]  /*a640*/  MOV R5, R129 ;  /* 0x0000008100057202 */ /* 0x000fe20000000f00 */
[-C--:B------:R-:W-:Y:S01]  /*a650*/  IMAD R18, R7, R82.reuse, R18 ;  /* 0x0000005207127224 */ /* 0x080fe200078e0212 */
[----:B------:R-:W-:Y:S01]  /*a660*/  SHF.R.S32.HI R7, RZ, 0x18, R127 ;  /* 0x00000018ff077819 */ /* 0x000fe2000001147f */
[----:B------:R-:W-:Y:S01]  /*a670*/  IMAD R23, R87, R82, R23 ;  /* 0x0000005257177224 */ /* 0x000fe200078e0217 */
[----:B------:R-:W-:Y:S01]  /*a680*/  I2IP.S8.S32.SAT R87, R2, R0, R19 ;  /* 0x0000000002577239 */ /* 0x000fe20000001413 */
[----:B------:R-:W-:Y:S01]  /*a690*/  IMAD R20, R3, R82, R20 ;  /* 0x0000005203147224 */ /* 0x000fe200078e0214 */
[----:B------:R-:W-:Y:S01]  /*a6a0*/  SHF.R.S32.HI R3, RZ, 0x18, R130 ;  /* 0x00000018ff037819 */ /* 0x000fe20000011482 */
[C---:B------:R-:W-:Y:S01]  /*a6b0*/  IMAD R22, R78.reuse, R26, RZ ;  /* 0x0000001a4e167224 */ /* 0x040fe200078e02ff */
[----:B------:R-:W-:Y:S01]  /*a6c0*/  I2IP.S8.S32.SAT R18, R23, R18, RZ ;  /* 0x0000001217127239 */ /* 0x000fe200000014ff */
[----:B------:R-:W-:Y:S01]  /*a6d0*/  IMAD R27, R78, R27, RZ ;  /* 0x0000001b4e1b7224 */ /* 0x000fe200078e02ff */
[----:B------:R1:W-:Y:S01]  /*a6e0*/  STS.128 [R153+UR49+0xa200], R84 ;  /* 0x00a2005499007988 */ /* 0x0003e20008000c31 */
[----:B------:R-:W-:Y:S01]  /*a6f0*/  IMAD R21, R4, R82, R21 ;  /* 0x0000005204157224 */ /* 0x000fe200078e0215 */
[----:B------:R-:W-:Y:S01]  /*a700*/  I2IP.S8.S32.SAT R16, R17, R16, R18 ;  /* 0x0000001011107239 */ /* 0x000fe20000001412 */
[-C--:B------:R-:W-:Y:S01]  /*a710*/  IMAD R22, R3, R82.reuse, R22 ;  /* 0x0000005203167224 */ /* 0x080fe200078e0216 */
[----:B------:R-:W-:Y:S01]  /*a720*/  SHF.R.S32.HI R0, RZ, 0x18, R128 ;  /* 0x00000018ff007819 */ /* 0x000fe20000011480 */
[----:B------:R-:W-:Y:S01]  /*a730*/  IMAD R27, R88, R82, R27 ;  /* 0x00000052581b7224 */ /* 0x000fe200078e021b */
[----:B------:R-:W-:Y:S01]  /*a740*/  SHF.R.S32.HI R96, RZ, 0x18, R97 ;  /* 0x00000018ff607819 */ /* 0x000fe20000011461 */
[C---:B------:R-:W-:Y:S01]  /*a750*/  IMAD R26, R78.reuse, R30, RZ ;  /* 0x0000001e4e1a7224 */ /* 0x040fe200078e02ff */
[----:B------:R-:W-:Y:S01]  /*a760*/  SHF.L.U32 R106, R97, 0x8, RZ ;  /* 0x00000008616a7819 */ /* 0x000fe200000006ff */
[----:B------:R-:W-:Y:S01]  /*a770*/  IMAD R24, R5, R82, R24 ;  /* 0x0000005205187224 */ /* 0x000fe200078e0218 */
[----:B------:R-:W-:Y:S01]  /*a780*/  I2IP.S8.S32.SAT R17, R27, R22, RZ ;  /* 0x000000161b117239 */ /* 0x000fe200000014ff */
[----:B------:R-:W-:Y:S01]  /*a790*/  IMAD R31, R78, R31, RZ ;  /* 0x0000001f4e1f7224 */ /* 0x000fe200078e02ff */
[----:B------:R-:W-:Y:S01]  /*a7a0*/  SHF.R.S32.HI R5, RZ, 0x18, R124 ;  /* 0x00000018ff057819 */ /* 0x000fe2000001147c */
[----:B------:R-:W-:Y:S01]  /*a7b0*/  IMAD R25, R0, R82, R25 ;  /* 0x0000005200197224 */ /* 0x000fe200078e0219 */
[----:B------:R-:W-:Y:S01]  /*a7c0*/  I2IP.S8.S32.SAT R17, R21, R20, R17 ;  /* 0x0000001415117239 */ /* 0x000fe20000001411 */
[-C--:B------:R-:W-:Y:S01]  /*a7d0*/  IMAD R26, R7, R82.reuse, R26 ;  /* 0x00000052071a7224 */ /* 0x080fe200078e021a */
[----:B------:R-:W-:Y:S01]  /*a7e0*/  SHF.R.S32.HI R0, RZ, 0x18, R125 ;  /* 0x00000018ff007819 */ /* 0x000fe2000001147d */
[----:B------:R-:W-:Y:S01]  /*a7f0*/  IMAD.MOV.U32 R3, RZ, RZ, R126 ;  /* 0x000000ffff037224 */ /* 0x000fe200078e007e */
[----:B------:R-:W-:Y:S01]  /*a800*/  SHF.R.S32.HI R7, RZ, 0x18, R118 ;  /* 0x00000018ff077819 */ /* 0x000fe20000011476 */
[----:B------:R-:W-:Y:S01]  /*a810*/  IMAD R31, R89, R82, R31 ;  /* 0x00000052591f7224 */ /* 0x000fe200078e021f */
[----:B------:R-:W-:Y:S01]  /*a820*/  SHF.R.S32.HI R97, RZ, 0x18, R98 ;  /* 0x00000018ff617819 */ /* 0x000fe20000011462 */
[----:B------:R-:W-:Y:S01]  /*a830*/  IMAD R30, R78, R34, RZ ;  /* 0x000000224e1e7224 */ /* 0x000fe200078e02ff */
[----:B------:R-:W-:Y:S01]  /*a840*/  SHF.L.U32 R103, R98, 0x8, RZ ;  /* 0x0000000862677819 */ /* 0x000fe200000006ff */
[----:B------:R-:W-:Y:S01]  /*a850*/  IMAD R28, R3, R82, R28 ;  /* 0x00000052031c7224 */ /* 0x000fe200078e021c */
[----:B------:R-:W-:Y:S01]  /*a860*/  I2IP.S8.S32.SAT R18, R31, R26, RZ ;  /* 0x0000001a1f127239 */ /* 0x000fe200000014ff */
[----:B------:R-:W-:Y:S01]  /*a870*/  IMAD R35, R78, R35, RZ ;  /* 0x000000234e237224 */ /* 0x000fe200078e02ff */
[----:B------:R-:W-:Y:S01]  /*a880*/  MOV R3, R123 ;  /* 0x0000007b00037202 */ /* 0x000fe20000000f00 */
[----:B------:R-:W-:Y:S01]  /*a890*/  IMAD R29, R0, R82, R29 ;  /* 0x00000052001d7224 */ /* 0x000fe200078e021d */
[----:B------:R-:W-:Y:S01]  /*a8a0*/  I2IP.S8.S32.SAT R18, R25, R24, R18 ;  /* 0x0000001819127239 */ /* 0x000fe20000001412 */
[-C--:B------:R-:W-:Y:S01]  /*a8b0*/  IMAD R30, R5, R82.reuse, R30 ;  /* 0x00000052051e7224 */ /* 0x080fe200078e021e */
[----:B------:R-:W-:Y:S01]  /*a8c0*/  SHF.R.S32.HI R0, RZ, 0x18, R122 ;  /* 0x00000018ff007819 */ /* 0x000fe2000001147a */
[----:B------:R-:W-:Y:S01]  /*a8d0*/  IMAD R35, R90, R82, R35 ;  /* 0x000000525a237224 */ /* 0x000fe200078e0223 */
[----:B------:R-:W-:Y:S01]  /*a8e0*/  MOV R5, R120 ;  /* 0x0000007800057202 */ /* 0x000fe20000000f00 */
[----:B------:R-:W-:Y:S01]  /*a8f0*/  IMAD R32, R3, R82, R32 ;  /* 0x0000005203207224 */ /* 0x000fe200078e0220 */
[----:B------:R-:W-:Y:S01]  /*a900*/  SHF.R.S32.HI R3, RZ, 0x18, R121 ;  /* 0x00000018ff037819 */ /* 0x000fe20000011479 */
[C---:B------:R-:W-:Y:S01]  /*a910*/  IMAD R34, R78.reuse, R38, RZ ;  /* 0x000000264e227224 */ /* 0x040fe200078e02ff */
[----:B------:R-:W-:Y:S01]  /*a920*/  I2IP.S8.S32.SAT R19, R35, R30, RZ ;  /* 0x0000001e23137239 */ /* 0x000fe200000014ff */
[----:B------:R-:W-:Y:S01]  /*a930*/  IMAD R39, R78, R39, RZ ;  /* 0x000000274e277224 */ /* 0x000fe200078e02ff */
[----:B------:R-:W-:Y:S01]  /*a940*/  SHF.R.S32.HI R98, RZ, 0x18, R99 ;  /* 0x00000018ff627819 */ /* 0x000fe20000011463 */
[----:B------:R-:W-:Y:S01]  /*a950*/  IMAD R33, R0, R82, R33 ;  /* 0x0000005200217224 */ /* 0x000fe200078e0221 */
[----:B------:R-:W-:Y:S01]  /*a960*/  I2IP.S8.S32.SAT R19, R29, R28, R19 ;  /* 0x0000001c1d137239 */ /* 0x000fe20000001413 */
[-C--:B------:R-:W-:Y:S01]  /*a970*/  IMAD R34, R3, R82.reuse, R34 ;  /* 0x0000005203227224 */ /* 0x080fe200078e0222 */
[----:B------:R-:W-:Y:S01]  /*a980*/  SHF.R.S32.HI R0, RZ, 0x18, R119 ;  /* 0x00000018ff007819 */ /* 0x000fe20000011477 */
[----:B------:R-:W-:Y:S01]  /*a990*/  IMAD R39, R91, R82, R39 ;  /* 0x000000525b277224 */ /* 0x000fe200078e0227 */
[----:B------:R-:W-:Y:S01]  /*a9a0*/  MOV R3, R117 ;  /* 0x0000007500037202 */ /* 0x000fe20000000f00 */
[C---:B------:R-:W-:Y:S01]  /*a9b0*/  IMAD R38, R78.reuse, R42, RZ ;  /* 0x0000002a4e267224 */ /* 0x040fe200078e02ff */
[----:B------:R1:W-:Y:S01]  /*a9c0*/  STS.128 [R172+0xa200], R16 ;  /* 0x00a20010ac007388 */ /* 0x0003e20000000c00 */
        /* <DEDUP_REMOVED lines=8> */
[-C--:B------:R-:W-:Y:S01]  /*aa50*/  IMAD R43, R92, R82.reuse, R43 ;  /* 0x000000525c2b7224 */ /* 0x080fe200078e022b */
[----:B------:R-:W-:Y:S01]  /*aa60*/  SHF.R.S32.HI R7, RZ, 0x18, R112 ;  /* 0x00000018ff077819 */ /* 0x000fe20000011470 */
[----:B------:R-:W-:Y:S01]  /*aa70*/  IMAD R40, R3, R82, R40 ;  /* 0x0000005203287224 */ /* 0x000fe200078e0228 */
[----:B------:R-:W-:Y:S01]  /*aa80*/  SHF.R.S32.HI R3, RZ, 0x18, R115 ;  /* 0x00000018ff037819 */ /* 0x000fe20000011473 */
[C---:B------:R-:W-:Y:S01]  /*aa90*/  IMAD R42, R78.reuse, R46, RZ ;  /* 0x0000002e4e2a7224 */ /* 0x040fe200078e02ff */
[----:B------:R-:W-:Y:S01]  /*aaa0*/  I2IP.S8.S32.SAT R38, R43, R38, RZ ;  /* 0x000000262b267239 */ /* 0x000fe200000014ff */
[----:B------:R-:W-:Y:S01]  /*aab0*/  IMAD R47, R78, R47, RZ ;  /* 0x0000002f4e2f7224 */ /* 0x000fe200078e02ff */
[----:B------:R-:W-:Y:S01]  /*aac0*/  SHF.L.U32 R100, R99, 0x8, RZ ;  /* 0x0000000863647819 */ /* 0x000fe200000006ff */
[----:B------:R-:W-:Y:S01]  /*aad0*/  IMAD R41, R0, R82, R41 ;  /* 0x0000005200297224 */ /* 0x000fe200078e0229 */
[----:B------:R-:W-:Y:S01]  /*aae0*/  I2IP.S8.S32.SAT R33, R37, R36, R38 ;  /* 0x0000002425217239 */ /* 0x000fe20000001426 */
[-C--:B------:R-:W-:Y:S01]  /*aaf0*/  IMAD R42, R3, R82.reuse, R42 ;  /* 0x00000052032a7224 */ /* 0x080fe200078e022a */
[----:B------:R-:W-:Y:S01]  /*ab00*/  SHF.R.S32.HI R0, RZ, 0x18, R113 ;  /* 0x00000018ff007819 */ /* 0x000fe20000011471 */
[----:B------:R-:W-:Y:S01]  /*ab10*/  IMAD R47, R93, R82, R47 ;  /* 0x000000525d2f7224 */ /* 0x000fe200078e022f */
[----:B------:R-:W-:Y:S01]  /*ab20*/  IADD3 R76, PT, PT, R76, 0x1, RZ ;  /* 0x000000014c4c7810 */ /* 0x000fe20007ffe0ff */
[C---:B------:R-:W-:Y:S02]  /*ab30*/  IMAD R46, R78.reuse, R50, RZ ;  /* 0x000000324e2e7224 */ /* 0x040fe400078e02ff */
        /* <DEDUP_REMOVED lines=8> */
[----:B------:R-:W-:Y:S02]  /*abc0*/  IMAD.MOV.U32 R3, RZ, RZ, R111 ;  /* 0x000000ffff037224 */ /* 0x000fe400078e006f */
[-C--:B------:R-:W-:Y:S02]  /*abd0*/  IMAD R51, R94, R82.reuse, R51 ;  /* 0x000000525e337224 */ /* 0x080fe400078e0233 */
[----:B------:R-:W-:Y:S01]  /*abe0*/  IMAD R48, R3, R82, R48 ;  /* 0x0000005203307224 */ /* 0x000fe200078e0230 */
[----:B------:R-:W-:Y:S01]  /*abf0*/  SHF.R.S32.HI R3, RZ, 0x18, R109 ;  /* 0x00000018ff037819 */ /* 0x000fe2000001146d */
[C---:B------:R-:W-:Y:S01]  /*ac00*/  IMAD R50, R78.reuse, R54, RZ ;  /* 0x000000364e327224 */ /* 0x040fe200078e02ff */
[----:B------:R-:W-:Y:S01]  /*ac10*/  I2IP.S8.S32.SAT R35, R51, R46, RZ ;  /* 0x0000002e33237239 */ /* 0x000fe200000014ff */
[----:B------:R-:W-:Y:S02]  /*ac20*/  IMAD R55, R78, R55, RZ ;  /* 0x000000374e377224 */ /* 0x000fe400078e02ff */
[----:B------:R-:W-:Y:S01]  /*ac30*/  IMAD R49, R0, R82, R49 ;  /* 0x0000005200317224 */ /* 0x000fe200078e0231 */
[----:B------:R-:W-:Y:S01]  /*ac40*/  I2IP.S8.S32.SAT R35, R45, R44, R35 ;  /* 0x0000002c2d237239 */ /* 0x000fe20000001423 */
[-C--:B------:R-:W-:Y:S01]  /*ac50*/  IMAD R50, R3, R82.reuse, R50 ;  /* 0x0000005203327224 */ /* 0x080fe200078e0232 */
[----:B------:R-:W-:Y:S01]  /*ac60*/  SHF.R.S32.HI R0, RZ, 0x18, R107 ;  /* 0x00000018ff007819 */ /* 0x000fe2000001146b */
[----:B------:R-:W-:Y:S01]  /*ac70*/  IMAD R55, R95, R82, R55 ;  /* 0x000000525f377224 */ /* 0x000fe200078e0237 */
[----:B------:R-:W-:Y:S01]  /*ac80*/  SHF.R.S32.HI R3, RZ, 0x18, R106 ;  /* 0x00000018ff037819 */ /* 0x000fe2000001146a */
        /* <DEDUP_REMOVED lines=11> */
[----:B------:R-:W-:Y:S01]  /*ad40*/  SHF.R.S32.HI R3, RZ, 0x18, R103 ;  /* 0x00000018ff037819 */ /* 0x000fe20000011467 */
[----:B------:R-:W-:Y:S02]  /*ad50*/  IMAD R58, R78, R62, RZ ;  /* 0x0000003e4e3a7224 */ /* 0x000fe400078e02ff */
[----:B------:R-:W-:Y:S01]  /*ad60*/  IMAD R56, R5, R82, R56 ;  /* 0x0000005205387224 */ /* 0x000fe200078e0238 */
[----:B------:R-:W-:Y:S01]  /*ad70*/  MOV R5, R102 ;  /* 0x0000006600057202 */ /* 0x000fe20000000f00 */
[----:B------:R-:W-:Y:S01]  /*ad80*/  IMAD R57, R0, R82, R57 ;  /* 0x0000005200397224 */ /* 0x000fe200078e0239 */
[----:B------:R-:W-:Y:S01]  /*ad90*/  SHF.R.S32.HI R0, RZ, 0x18, R101 ;  /* 0x00000018ff007819 */ /* 0x000fe20000011465 */
[C---:B------:R-:W-:Y:S01]  /*ada0*/  IMAD R63, R78.reuse, R63, RZ ;  /* 0x0000003f4e3f7224 */ /* 0x040fe200078e02ff */
[----:B------:R-:W-:Y:S01]  /*adb0*/  I2IP.S8.S32.SAT R54, R59, R54, RZ ;  /* 0x000000363b367239 */ /* 0x000fe200000014ff */
[-C--:B------:R-:W-:Y:S01]  /*adc0*/  IMAD R58, R3, R82.reuse, R58 ;  /* 0x00000052033a7224 */ /* 0x080fe200078e023a */
[----:B------:R-:W-:Y:S01]  /*add0*/  SHF.R.S32.HI R3, RZ, 0x18, R100 ;  /* 0x00000018ff037819 */ /* 0x000fe20000011464 */
[----:B------:R-:W-:Y:S01]  /*ade0*/  IMAD R63, R97, R82, R63 ;  /* 0x00000052613f7224 */ /* 0x000fe200078e023f */
[----:B------:R-:W-:Y:S01]  /*adf0*/  I2IP.S8.S32.SAT R49, R53, R52, R54 ;  /* 0x0000003435317239 */ /* 0x000fe20000001436 */
        /* <DEDUP_REMOVED lines=28> */
.L_x_120:
[----:B------:R-:W-:Y:S05]  /*afc0*/  BSYNC.RECONVERGENT B0 ;  /* 0x0000000000007941 */ /* 0x000fea0003800200 */
.L_x_119:
[----:B------:R-:W-:Y:S01]  /*afd0*/  BAR.SYNC.DEFER_BLOCKING 0x1, 0x80 ;  /* 0x0042000000007b1d */ /* 0x000fe20000010000 */
[----:B------:R-:W-:Y:S01]  /*afe0*/  ISETP.NE.AND P2, PT, R168, RZ, PT ;  /* 0x000000ffa800720c */ /* 0x000fe20003f45270 */
[----:B------:R-:W-:Y:S01]  /*aff0*/  IMAD.IADD R20, R75, 0x1, R150 ;  /* 0x000000014b147824 */ /* 0x000fe200078e0296 */
[----:B------:R-:W-:Y:S01]  /*b000*/  ISETP.NE.AND P0, PT, R169, 0x2, PT ;  /* 0x00000002a900780c */ /* 0x000fe20003f05270 */
[----:B------:R-:W-:Y:S01]  /*b010*/  IMAD.IADD R21, R77, 0x1, R152 ;  /* 0x000000014d157824 */ /* 0x000fe200078e0298 */
[----:B------:R-:W-:Y:S02]  /*b020*/  ISETP.NE.AND P1, PT, R76, 0x2, PT ;  /* 0x000000024c00780c */ /* 0x000fe40003f25270 */
[----:B------:R-:W-:Y:S02]  /*b030*/  SEL R0, RZ, 0x1, P0 ;  /* 0x00000001ff007807 */ /* 0x000fe40000000000 */
[----:B------:R-:W-:Y:S02]  /*b040*/  SEL R3, RZ, 0x1, P1 ;  /* 0x00000001ff037807 */ /* 0x000fe40000800000 */
[----:B------:R-:W-:Y:S02]  /*b050*/  LOP3.LUT R161, R161, R0, RZ, 0x3c, !PT ;  /* 0x00000000a1a17212 */ /* 0x000fe400078e3cff */
[----:B------:R-:W-:Y:S02]  /*b060*/  LOP3.LUT R162, R162, R3, RZ, 0x3c, !PT ;  /* 0x00000003a2a27212 */ /* 0x000fe400078e3cff */
[----:B------:R-:W-:Y:S02]  /*b070*/  @P2 R2UR UR36, R158 ;  /* 0x000000009e2422ca */ /* 0x000fe400000e0000 */
[----:B------:R-:W-:Y:S02]  /*b080*/  SEL R169, R169, RZ, P0 ;  /* 0x000000ffa9a97207 */ /* 0x000fe40000000000 */
[----:B------:R-:W-:Y:S01]  /*b090*/  SEL R76, R76, RZ, P1 ;  /* 0x000000ff4c4c7207 */ /* 0x000fe20000800000 */
[----:B------:R-:W-:Y:S10]  /*b0a0*/  @P2 BRA `(.L_x_121) ;  /* 0xffffff9800a82947 */ /* 0x000ff4000383ffff */
[----:B------:R-:W-:Y:S05]  /*b0b0*/  EXIT ;  /* 0x000000000000794d */ /* 0x000fea0003800000 */
.L_x_19:
[----:B--2---:R2:W1:Y:S02]  /*b0c0*/  SYNCS.PHASECHK.TRANS64.TRYWAIT P0, [R3+URZ+0xd0], R2 ;  /* 0x0000d002030075a7 */ /* 0x00446400080011ff */
[----:B-1----:R-:W-:Y:S05]  /*b0d0*/  @!P0 NANOSLEEP.SYNCS 0x989680 ;  /* 0x009896800000895d */ /* 0x002fea0003900000 */
[----:B------:R-:W1:Y:S02]  /*b0e0*/  @!P0 SYNCS.PHASECHK.TRANS64 P0, [R3+URZ+0xd0], R2 ;  /* 0x0000d002030085a7 */ /* 0x000e6400080010ff */
[----:B-1----:R-:W-:Y:S05]  /*b0f0*/  @!P0 BRA `(.L_x_19) ;  /* 0xfffffffc00f08947 */ /* 0x002fea000383ffff */
[----:B------:R-:W-:Y:S05]  /*b100*/  BRA `(.L_x_122) ;  /* 0xffffff6400207947 */ /* 0x000fea000383ffff */
.L_x_22:
[----:B-1----:R-:W-:-:S07]  /*b110*/  MOV R2, UR33 ;  /* 0x0000002100027c02 */ /* 0x002fce0008000f00 */
.L_x_123:
[----:B-1----:R1:W2:Y:S02]  /*b120*/  SYNCS.PHASECHK.TRANS64.TRYWAIT P0, [R2+URZ+0x18], R5 ;  /* 0x00001805020075a7 */ /* 0x0022a400080011ff */
[----:B--2---:R-:W-:Y:S05]  /*b130*/  @!P0 NANOSLEEP.SYNCS 0x989680 ;  /* 0x009896800000895d */ /* 0x004fea0003900000 */
[----:B------:R-:W2:Y:S02]  /*b140*/  @!P0 SYNCS.PHASECHK.TRANS64 P0, [R2+URZ+0x18], R5 ;  /* 0x00001805020085a7 */ /* 0x000ea400080010ff */
[----:B--2---:R-:W-:Y:S05]  /*b150*/  @!P0 BRA `(.L_x_123) ;  /* 0xfffffffc00f08947 */ /* 0x004fea000383ffff */
[----:B------:R-:W-:Y:S05]  /*b160*/  BRA `(.L_x_21) ;  /* 0xffffff6400747947 */ /* 0x000fea000383ffff */
.L_x_28:
[----:B-1----:R-:W-:-:S07]  /*b170*/  MOV R2, UR25 ;  /* 0x0000001900027c02 */ /* 0x002fce0008000f00 */
.L_x_124:
[----:B-1----:R1:W2:Y:S02]  /*b180*/  SYNCS.PHASECHK.TRANS64.TRYWAIT P0, [R2+URZ+0x18], R5 ;  /* 0x00001805020075a7 */ /* 0x0022a400080011ff */
[----:B--2---:R-:W-:Y:S05]  /*b190*/  @!P0 NANOSLEEP.SYNCS 0x989680 ;  /* 0x009896800000895d */ /* 0x004fea0003900000 */
[----:B------:R-:W2:Y:S02]  /*b1a0*/  @!P0 SYNCS.PHASECHK.TRANS64 P0, [R2+URZ+0x18], R5 ;  /* 0x00001805020085a7 */ /* 0x000ea400080010ff */
[----:B--2---:R-:W-:Y:S05]  /*b1b0*/  @!P0 BRA `(.L_x_124) ;  /* 0xfffffffc00f08947 */ /* 0x004fea000383ffff */
[----:B------:R-:W-:Y:S05]  /*b1c0*/  BRA `(.L_x_27) ;  /* 0xffffff6800347947 */ /* 0x000fea000383ffff */
.L_x_32:
[----:B-1----:R1:W2:Y:S02]  /*b1d0*/  SYNCS.PHASECHK.TRANS64.TRYWAIT P0, [R2+URZ+0x80], R3 ;  /* 0x00008003020075a7 */ /* 0x0022a400080011ff */
[----:B--2---:R-:W-:Y:S05]  /*b1e0*/  @!P0 NANOSLEEP.SYNCS 0x989680 ;  /* 0x009896800000895d */ /* 0x004fea0003900000 */
[----:B------:R-:W2:Y:S02]  /*b1f0*/  @!P0 SYNCS.PHASECHK.TRANS64 P0, [R2+URZ+0x80], R3 ;  /* 0x00008003020085a7 */ /* 0x000ea400080010ff */
[----:B--2---:R-:W-:Y:S05]  /*b200*/  @!P0 BRA `(.L_x_32) ;  /* 0xfffffffc00f08947 */ /* 0x004fea000383ffff */
[----:B------:R-:W-:Y:S05]  /*b210*/  BRA `(.L_x_125) ;  /* 0xffffff6800d87947 */ /* 0x000fea000383ffff */
.L_x_36:
[----:B----4-:R-:W-:-:S07]  /*b220*/  MOV R0, UR5 ;  /* 0x0000000500007c02 */ /* 0x010fce0008000f00 */
.L_x_126:
[----:B-1----:R1:W2:Y:S02]  /*b230*/  SYNCS.PHASECHK.TRANS64.TRYWAIT P0, [R0+URZ], R3 ;  /* 0x00000003000075a7 */ /* 0x0022a400080011ff */
[----:B--2---:R-:W-:Y:S05]  /*b240*/  @!P0 NANOSLEEP.SYNCS 0x989680 ;  /* 0x009896800000895d */ /* 0x004fea0003900000 */
[----:B------:R-:W2:Y:S02]  /*b250*/  @!P0 SYNCS.PHASECHK.TRANS64 P0, [R0+URZ], R3 ;  /* 0x00000003000085a7 */ /* 0x000ea400080010ff */
[----:B--2---:R-:W-:Y:S05]  /*b260*/  @!P0 BRA `(.L_x_126) ;  /* 0xfffffffc00f08947 */ /* 0x004fea000383ffff */
[----:B------:R-:W-:Y:S05]  /*b270*/  BRA `(.L_x_127) ;  /* 0xffffff7000487947 */ /* 0x000fea000383ffff */
.L_x_37:
[----:B----4-:R-:W-:-:S07]  /*b280*/  MOV R0, UR5 ;  /* 0x0000000500007c02 */ /* 0x010fce0008000f00 */
.L_x_128:
[----:B-1----:R1:W2:Y:S02]  /*b290*/  SYNCS.PHASECHK.TRANS64.TRYWAIT P0, [R0+URZ], R3 ;  /* 0x00000003000075a7 */ /* 0x0022a400080011ff */
[----:B--2---:R-:W-:Y:S05]  /*b2a0*/  @!P0 NANOSLEEP.SYNCS 0x989680 ;  /* 0x009896800000895d */ /* 0x004fea0003900000 */
[----:B------:R-:W2:Y:S02]  /*b2b0*/  @!P0 SYNCS.PHASECHK.TRANS64 P0, [R0+URZ], R3 ;  /* 0x00000003000085a7 */ /* 0x000ea400080010ff */
[----:B--2---:R-:W-:Y:S05]  /*b2c0*/  @!P0 BRA `(.L_x_128) ;  /* 0xfffffffc00f08947 */ /* 0x004fea000383ffff */
[----:B------:R-:W-:Y:S05]  /*b2d0*/  BRA `(.L_x_129) ;  /* 0xffffff7000547947 */ /* 0x000fea000383ffff */
.L_x_40:
[----:B-1----:R1:W2:Y:S02]  /*b2e0*/  SYNCS.PHASECHK.TRANS64.TRYWAIT P0, [R0+URZ+0xc0], R5 ;  /* 0x0000c005000075a7 */ /* 0x0022a400080011ff */
[----:B--2---:R-:W-:Y:S05]  /*b2f0*/  @!P0 NANOSLEEP.SYNCS 0x989680 ;  /* 0x009896800000895d */ /* 0x004fea0003900000 */
[----:B------:R-:W2:Y:S02]  /*b300*/  @!P0 SYNCS.PHASECHK.TRANS64 P0, [R0+URZ+0xc0], R5 ;  /* 0x0000c005000085a7 */ /* 0x000ea400080010ff */
[----:B--2---:R-:W-:Y:S05]  /*b310*/  @!P0 BRA `(.L_x_40) ;  /* 0xfffffffc00f08947 */ /* 0x004fea000383ffff */
[----:B------:R-:W-:Y:S05]  /*b320*/  BRA `(.L_x_130) ;  /* 0xffffff7000b07947 */ /* 0x000fea000383ffff */
.L_x_41:
[----:B------:R-:W-:-:S07]  /*b330*/  MOV R0, UR5 ;  /* 0x0000000500007c02 */ /* 0x000fce0008000f00 */
.L_x_131:
[----:B-1----:R1:W2:Y:S02]  /*b340*/  SYNCS.PHASECHK.TRANS64.TRYWAIT P0, [R0+URZ+0x90], R5 ;  /* 0x00009005000075a7 */ /* 0x0022a400080011ff */
[----:B--2---:R-:W-:Y:S05]  /*b350*/  @!P0 NANOSLEEP.SYNCS 0x989680 ;  /* 0x009896800000895d */ /* 0x004fea0003900000 */
[----:B------:R-:W2:Y:S02]  /*b360*/  @!P0 SYNCS.PHASECHK.TRANS64 P0, [R0+URZ+0x90], R5 ;  /* 0x00009005000085a7 */ /* 0x000ea400080010ff */
[----:B--2---:R-:W-:Y:S05]  /*b370*/  @!P0 BRA `(.L_x_131) ;  /* 0xfffffffc00f08947 */ /* 0x004fea000383ffff */
[----:B------:R-:W-:Y:S05]  /*b380*/  BRA `(.L_x_132) ;  /* 0xffffff7000c07947 */ /* 0x000fea000383ffff */
.L_x_42:
[----:B-1----:R1:W2:Y:S02]  /*b390*/  SYNCS.PHASECHK.TRANS64.TRYWAIT P1, [R0+URZ+0x80], R5 ;  /* 0x00008005000075a7 */ /* 0x0022a400080211ff */
[----:B--2---:R-:W-:Y:S05]  /*b3a0*/  @!P1 NANOSLEEP.SYNCS 0x989680 ;  /* 0x009896800000995d */ /* 0x004fea0003900000 */
[----:B------:R-:W2:Y:S02]  /*b3b0*/  @!P1 SYNCS.PHASECHK.TRANS64 P1, [R0+URZ+0x80], R5 ;  /* 0x00008005000095a7 */ /* 0x000ea400080210ff */
[----:B--2---:R-:W-:Y:S05]  /*b3c0*/  @!P1 BRA `(.L_x_42) ;  /* 0xfffffffc00f09947 */ /* 0x004fea000383ffff */
[----:B------:R-:W-:Y:S05]  /*b3d0*/  BRA `(.L_x_133) ;  /* 0xffffff7000f07947 */ /* 0x000fea000383ffff */
.L_x_45:
[----:B------:R-:W-:-:S07]  /*b3e0*/  MOV R0, UR5 ;  /* 0x0000000500007c02 */ /* 0x000fce0008000f00 */
.L_x_134:
[----:B-1----:R1:W2:Y:S02]  /*b3f0*/  SYNCS.PHASECHK.TRANS64.TRYWAIT P0, [R0+URZ+0x90], R3 ;  /* 0x00009003000075a7 */ /* 0x0022a400080011ff */
[----:B--2---:R-:W-:Y:S05]  /*b400*/  @!P0 NANOSLEEP.SYNCS 0x989680 ;  /* 0x009896800000895d */ /* 0x004fea0003900000 */
[----:B------:R-:W2:Y:S02]  /*b410*/  @!P0 SYNCS.PHASECHK.TRANS64 P0, [R0+URZ+0x90], R3 ;  /* 0x00009003000085a7 */ /* 0x000ea400080010ff */
[----:B--2---:R-:W-:Y:S05]  /*b420*/  @!P0 BRA `(.L_x_134) ;  /* 0xfffffffc00f08947 */ /* 0x004fea000383ffff */
[----:B------:R-:W-:Y:S05]  /*b430*/  BRA `(.L_x_44) ;  /* 0xffffff7400447947 */ /* 0x000fea000383ffff */
.L_x_52:
[----:B-1----:R1:W2:Y:S02]  /*b440*/  SYNCS.PHASECHK.TRANS64.TRYWAIT P1, [R0+URZ+0x80], R5 ;  /* 0x00008005000075a7 */ /* 0x0022a400080211ff */
[----:B--2---:R-:W-:Y:S05]  /*b450*/  @!P1 NANOSLEEP.SYNCS 0x989680 ;  /* 0x009896800000995d */ /* 0x004fea0003900000 */
[----:B------:R-:W2:Y:S02]  /*b460*/  @!P1 SYNCS.PHASECHK.TRANS64 P1, [R0+URZ+0x80], R5 ;  /* 0x00008005000095a7 */ /* 0x000ea400080210ff */
[----:B--2---:R-:W-:Y:S05]  /*b470*/  @!P1 BRA `(.L_x_52) ;  /* 0xfffffffc00f09947 */ /* 0x004fea000383ffff */
[----:B------:R-:W-:Y:S05]  /*b480*/  BRA `(.L_x_135) ;  /* 0xffffff7800b47947 */ /* 0x000fea000383ffff */
.L_x_53:
[----:B------:R-:W-:-:S07]  /*b490*/  MOV R3, UR7 ;  /* 0x0000000700037c02 */ /* 0x000fce0008000f00 */
.L_x_136:
[----:B-1----:R1:W2:Y:S02]  /*b4a0*/  SYNCS.PHASECHK.TRANS64.TRYWAIT P0, [R3+URZ+0xb0], R0 ;  /* 0x0000b000030075a7 */ /* 0x0022a400080011ff */
[----:B--2---:R-:W-:Y:S05]  /*b4b0*/  @!P0 NANOSLEEP.SYNCS 0x989680 ;  /* 0x009896800000895d */ /* 0x004fea0003900000 */
[----:B------:R-:W2:Y:S02]  /*b4c0*/  @!P0 SYNCS.PHASECHK.TRANS64 P0, [R3+URZ+0xb0], R0 ;  /* 0x0000b000030085a7 */ /* 0x000ea400080010ff */
[----:B--2---:R-:W-:Y:S05]  /*b4d0*/  @!P0 BRA `(.L_x_136) ;  /* 0xfffffffc00f08947 */ /* 0x004fea000383ffff */
[----:B------:R-:W-:Y:S05]  /*b4e0*/  BRA `(.L_x_137) ;  /* 0xffffff7800ec7947 */ /* 0x000fea000383ffff */
.L_x_56:
[----:B------:R-:W-:Y:S07]  /*b4f0*/  MOV R0, UR6 ;  /* 0x0000000600007c02 */ /* 0x000fee0008000f00 */
.L_x_138:
[----:B-1----:R1:W2:Y:S02]  /*b500*/  SYNCS.PHASECHK.TRANS64.TRYWAIT P0, [R0+URZ], R3 ;  /* 0x00000003000075a7 */ /* 0x0022a400080011ff */
[----:B--2---:R-:W-:Y:S05]  /*b510*/  @!P0 NANOSLEEP.SYNCS 0x989680 ;  /* 0x009896800000895d */ /* 0x004fea0003900000 */
[----:B------:R-:W2:Y:S02]  /*b520*/  @!P0 SYNCS.PHASECHK.TRANS64 P0, [R0+URZ], R3 ;  /* 0x00000003000085a7 */ /* 0x000ea400080010ff */
[----:B--2---:R-:W-:Y:S05]  /*b530*/  @!P0 BRA `(.L_x_138) ;  /* 0xfffffffc00f08947 */ /* 0x004fea000383ffff */
[----:B------:R-:W-:Y:S05]  /*b540*/  BRA `(.L_x_55) ;  /* 0xffffff7c00087947 */ /* 0x000fea000383ffff */
.L_x_59:
[----:B------:R-:W-:-:S07]  /*b550*/  MOV R0, UR6 ;  /* 0x0000000600007c02 */ /* 0x000fce0008000f00 */
.L_x_139:
[----:B--2---:R2:W4:Y:S02]  /*b560*/  SYNCS.PHASECHK.TRANS64.TRYWAIT P0, [R0+URZ], R3 ;  /* 0x00000003000075a7 */ /* 0x00452400080011ff */
[----:B----4-:R-:W-:Y:S05]  /*b570*/  @!P0 NANOSLEEP.SYNCS 0x989680 ;  /* 0x009896800000895d */ /* 0x010fea0003900000 */
[----:B------:R-:W4:Y:S02]  /*b580*/  @!P0 SYNCS.PHASECHK.TRANS64 P0, [R0+URZ], R3 ;  /* 0x00000003000085a7 */ /* 0x000f2400080010ff */
[----:B----4-:R-:W-:Y:S05]  /*b590*/  @!P0 BRA `(.L_x_139) ;  /* 0xfffffffc00f08947 */ /* 0x010fea000383ffff */
[----:B------:R-:W-:Y:S05]  /*b5a0*/  BRA `(.L_x_140) ;  /* 0xffffff7c00e47947 */ /* 0x000fea000383ffff */
.L_x_60:
[----:B------:R-:W-:-:S07]  /*b5b0*/  MOV R0, UR7 ;  /* 0x0000000700007c02 */ /* 0x000fce0008000f00 */
.L_x_141:
[----:B-1----:R1:W2:Y:S02]  /*b5c0*/  SYNCS.PHASECHK.TRANS64.TRYWAIT P0, [R0+URZ], R3 ;  /* 0x00000003000075a7 */ /* 0x0022a400080011ff */
[----:B--2---:R-:W-:Y:S05]  /*b5d0*/  @!P0 NANOSLEEP.SYNCS 0x989680 ;  /* 0x009896800000895d */ /* 0x004fea0003900000 */
[----:B------:R-:W2:Y:S02]  /*b5e0*/  @!P0 SYNCS.PHASECHK.TRANS64 P0, [R0+URZ], R3 ;  /* 0x00000003000085a7 */ /* 0x000ea400080010ff */
[----:B--2---:R-:W-:Y:S05]  /*b5f0*/  @!P0 BRA `(.L_x_141) ;  /* 0xfffffffc00f08947 */ /* 0x004fea000383ffff */
[----:B------:R-:W-:Y:S05]  /*b600*/  BRA `(.L_x_142) ;  /* 0xffffff7c00f07947 */ /* 0x000fea000383ffff */
.L_x_65:
[----:B--2---:R2:W3:Y:S02]  /*b610*/  SYNCS.PHASECHK.TRANS64.TRYWAIT P0, [R0+URZ+0x80], R3 ;  /* 0x00008003000075a7 */ /* 0x0044e400080011ff */
[----:B---3--:R-:W-:Y:S05]  /*b620*/  @!P0 NANOSLEEP.SYNCS 0x989680 ;  /* 0x009896800000895d */ /* 0x008fea0003900000 */
[----:B------:R-:W3:Y:S02]  /*b630*/  @!P0 SYNCS.PHASECHK.TRANS64 P0, [R0+URZ+0x80], R3 ;  /* 0x00008003000085a7 */ /* 0x000ee400080010ff */
[----:B---3--:R-:W-:Y:S05]  /*b640*/  @!P0 BRA `(.L_x_65) ;  /* 0xfffffffc00f08947 */ /* 0x008fea000383ffff */
[----:B------:R-:W-:Y:S05]  /*b650*/  BRA `(.L_x_143) ;  /* 0xffffff8000fc7947 */ /* 0x000fea000383ffff */
.L_x_68:
[----:B------:R-:W-:Y:S07]  /*b660*/  MOV R0, UR7 ;  /* 0x0000000700007c02 */ /* 0x000fee0008000f00 */
.L_x_144:
[----:B--2---:R2:W3:Y:S02]  /*b670*/  SYNCS.PHASECHK.TRANS64.TRYWAIT P0, [R0+URZ+0x78], R3 ;  /* 0x00007803000075a7 */ /* 0x0044e400080011ff */
[----:B---3--:R-:W-:Y:S05]  /*b680*/  @!P0 NANOSLEEP.SYNCS 0x989680 ;  /* 0x009896800000895d */ /* 0x008fea0003900000 */
[----:B------:R-:W3:Y:S02]  /*b690*/  @!P0 SYNCS.PHASECHK.TRANS64 P0, [R0+URZ+0x78], R3 ;  /* 0x00007803000085a7 */ /* 0x000ee400080010ff */
[----:B---3--:R-:W-:Y:S05]  /*b6a0*/  @!P0 BRA `(.L_x_144) ;  /* 0xfffffffc00f08947 */ /* 0x008fea000383ffff */
[----:B------:R-:W-:Y:S05]  /*b6b0*/  BRA `(.L_x_67) ;  /* 0xffffff8400dc7947 */ /* 0x000fea000383ffff */
.L_x_71:
[----:B------:R-:W-:Y:S07]  /*b6c0*/  MOV R3, UR7 ;  /* 0x0000000700037c02 */ /* 0x000fee0008000f00 */
.L_x_145:
[----:B-1----:R1:W2:Y:S02]  /*b6d0*/  SYNCS.PHASECHK.TRANS64.TRYWAIT P0, [R3+URZ+0x50], R12 ;  /* 0x0000500c030075a7 */ /* 0x0022a400080011ff */
[----:B--2---:R-:W-:Y:S05]  /*b6e0*/  @!P0 NANOSLEEP.SYNCS 0x989680 ;  /* 0x009896800000895d */ /* 0x004fea0003900000 */
[----:B------:R-:W2:Y:S02]  /*b6f0*/  @!P0 SYNCS.PHASECHK.TRANS64 P0, [R3+URZ+0x50], R12 ;  /* 0x0000500c030085a7 */ /* 0x000ea400080010ff */
[----:B--2---:R-:W-:Y:S05]  /*b700*/  @!P0 BRA `(.L_x_145) ;  /* 0xfffffffc00f08947 */ /* 0x004fea000383ffff */
[----:B------:R-:W-:Y:S05]  /*b710*/  BRA `(.L_x_146) ;  /* 0xffffff8800547947 */ /* 0x000fea000383ffff */
.L_x_72:
[----:B-1----:R-:W-:Y:S07]  /*b720*/  MOV R3, UR7 ;  /* 0x0000000700037c02 */ /* 0x002fee0008000f00 */
.L_x_147:
[----:B-1----:R1:W2:Y:S02]  /*b730*/  SYNCS.PHASECHK.TRANS64.TRYWAIT P0, [R3+URZ+0x58], R12 ;  /* 0x0000580c030075a7 */ /* 0x0022a400080011ff */
[----:B--2---:R-:W-:Y:S05]  /*b740*/  @!P0 NANOSLEEP.SYNCS 0x989680 ;  /* 0x009896800000895d */ /* 0x004fea0003900000 */
[----:B------:R-:W2:Y:S02]  /*b750*/  @!P0 SYNCS.PHASECHK.TRANS64 P0, [R3+URZ+0x58], R12 ;  /* 0x0000580c030085a7 */ /* 0x000ea400080010ff */
[----:B--2---:R-:W-:Y:S05]  /*b760*/  @!P0 BRA `(.L_x_147) ;  /* 0xfffffffc00f08947 */ /* 0x004fea000383ffff */
[----:B------:R-:W-:Y:S05]  /*b770*/  BRA `(.L_x_148) ;  /* 0xffffff8800907947 */ /* 0x000fea000383ffff */
.L_x_73:
[----:B-1----:R-:W-:Y:S07]  /*b780*/  MOV R3, UR7 ;  /* 0x0000000700037c02 */ /* 0x002fee0008000f00 */
.L_x_149:
[----:B-1----:R1:W2:Y:S02]  /*b790*/  SYNCS.PHASECHK.TRANS64.TRYWAIT P0, [R3+URZ+0x60], R12 ;  /* 0x0000600c030075a7 */ /* 0x0022a400080011ff */
[----:B--2---:R-:W-:Y:S05]  /*b7a0*/  @!P0 NANOSLEEP.SYNCS 0x989680 ;  /* 0x009896800000895d */ /* 0x004fea0003900000 */
[----:B------:R-:W2:Y:S02]  /*b7b0*/  @!P0 SYNCS.PHASECHK.TRANS64 P0, [R3+URZ+0x60], R12 ;  /* 0x0000600c030085a7 */ /* 0x000ea400080010ff */
[----:B--2---:R-:W-:Y:S05]  /*b7c0*/  @!P0 BRA `(.L_x_149) ;  /* 0xfffffffc00f08947 */ /* 0x004fea000383ffff */
[----:B------:R-:W-:Y:S05]  /*b7d0*/  BRA `(.L_x_150) ;  /* 0xffffff8800d87947 */ /* 0x000fea000383ffff */
.L_x_74:
[----:B------:R-:W-:Y:S07]  /*b7e0*/  MOV R3, UR7 ;  /* 0x0000000700037c02 */ /* 0x000fee0008000f00 */
.L_x_151:
[----:B-1----:R1:W2:Y:S02]  /*b7f0*/  SYNCS.PHASECHK.TRANS64.TRYWAIT P0, [R3+URZ+0x68], R12 ;  /* 0x0000680c030075a7 */ /* 0x0022a400080011ff */
[----:B--2---:R-:W-:Y:S05]  /*b800*/  @!P0 NANOSLEEP.SYNCS 0x989680 ;  /* 0x009896800000895d */ /* 0x004fea0003900000 */
[----:B------:R-:W2:Y:S02]  /*b810*/  @!P0 SYNCS.PHASECHK.TRANS64 P0, [R3+URZ+0x68], R12 ;  /* 0x0000680c030085a7 */ /* 0x000ea400080010ff */
[----:B--2---:R-:W-:Y:S05]  /*b820*/  @!P0 BRA `(.L_x_151) ;  /* 0xfffffffc00f08947 */ /* 0x004fea000383ffff */
[----:B------:R-:W-:Y:S05]  /*b830*/  BRA `(.L_x_152) ;  /* 0xffffff8c00607947 */ /* 0x000fea000383ffff */
.L_x_76:
[----:B------:R-:W-:-:S07]  /*b840*/  MOV R0, UR7 ;  /* 0x0000000700007c02 */ /* 0x000fce0008000f00 */
.L_x_153:
[----:B-1----:R1:W3:Y:S02]  /*b850*/  SYNCS.PHASECHK.TRANS64.TRYWAIT P0, [R0+URZ+0x50], R3 ;  /* 0x00005003000075a7 */ /* 0x0022e400080011ff */
[----:B---3--:R-:W-:Y:S05]  /*b860*/  @!P0 NANOSLEEP.SYNCS 0x989680 ;  /* 0x009896800000895d */ /* 0x008fea0003900000 */
[----:B------:R-:W3:Y:S02]  /*b870*/  @!P0 SYNCS.PHASECHK.TRANS64 P0, [R0+URZ+0x50], R3 ;  /* 0x00005003000085a7 */ /* 0x000ee400080010ff */
[----:B---3--:R-:W-:Y:S05]  /*b880*/  @!P0 BRA `(.L_x_153) ;  /* 0xfffffffc00f08947 */ /* 0x008fea000383ffff */
[----:B------:R-:W-:Y:S05]  /*b890*/  BRA `(.L_x_154) ;  /* 0xffffff8c00d07947 */ /* 0x000fea000383ffff */
.L_x_77:
[----:B-1----:R-:W-:-:S07]  /*b8a0*/  MOV R0, UR7 ;  /* 0x0000000700007c02 */ /* 0x002fce0008000f00 */
.L_x_155:
[----:B-1----:R1:W3:Y:S02]  /*b8b0*/  SYNCS.PHASECHK.TRANS64.TRYWAIT P0, [R0+URZ+0x58], R3 ;  /* 0x00005803000075a7 */ /* 0x0022e400080011ff */
[----:B---3--:R-:W-:Y:S05]  /*b8c0*/  @!P0 NANOSLEEP.SYNCS 0x989680 ;  /* 0x009896800000895d */ /* 0x008fea0003900000 */
[----:B------:R-:W3:Y:S02]  /*b8d0*/  @!P0 SYNCS.PHASECHK.TRANS64 P0, [R0+URZ+0x58], R3 ;  /* 0x00005803000085a7 */ /* 0x000ee400080010ff */
[----:B---3--:R-:W-:Y:S05]  /*b8e0*/  @!P0 BRA `(.L_x_155) ;  /* 0xfffffffc00f08947 */ /* 0x008fea000383ffff */
[----:B------:R-:W-:Y:S05]  /*b8f0*/  BRA `(.L_x_156) ;  /* 0xffffff8c00c07947 */ /* 0x000fea000383ffff */
.L_x_78:
[----:B-1----:R-:W-:-:S07]  /*b900*/  MOV R0, UR7 ;  /* 0x0000000700007c02 */ /* 0x002fce0008000f00 */
.L_x_157:
[----:B-1----:R1:W3:Y:S02]  /*b910*/  SYNCS.PHASECHK.TRANS64.TRYWAIT P0, [R0+URZ+0x60], R3 ;  /* 0x00006003000075a7 */ /* 0x0022e400080011ff */
[----:B---3--:R-:W-:Y:S05]  /*b920*/  @!P0 NANOSLEEP.SYNCS 0x989680 ;  /* 0x009896800000895d */ /* 0x008fea0003900000 */
[----:B------:R-:W3:Y:S02]  /*b930*/  @!P0 SYNCS.PHASECHK.TRANS64 P0, [R0+URZ+0x60], R3 ;  /* 0x00006003000085a7 */ /* 0x000ee400080010ff */
[----:B---3--:R-:W-:Y:S05]  /*b940*/  @!P0 BRA `(.L_x_157) ;  /* 0xfffffffc00f08947 */ /* 0x008fea000383ffff */
[----:B------:R-:W-:Y:S05]  /*b950*/  BRA `(.L_x_158) ;  /* 0xffffff8c00b07947 */ /* 0x000fea000383ffff */
.L_x_80:
[----:B--2---:R2:W4:Y:S02]  /*b960*/  SYNCS.PHASECHK.TRANS64.TRYWAIT P0, [R0+URZ+0x80], R3 ;  /* 0x00008003000075a7 */ /* 0x00452400080011ff */
[----:B----4-:R-:W-:Y:S05]  /*b970*/  @!P0 NANOSLEEP.SYNCS 0x989680 ;  /* 0x009896800000895d */ /* 0x010fea0003900000 */
[----:B------:R-:W4:Y:S02]  /*b980*/  @!P0 SYNCS.PHASECHK.TRANS64 P0, [R0+URZ+0x80], R3 ;  /* 0x00008003000085a7 */ /* 0x000f2400080010ff */
[----:B----4-:R-:W-:Y:S05]  /*b990*/  @!P0 BRA `(.L_x_80) ;  /* 0xfffffffc00f08947 */ /* 0x010fea000383ffff */
[----:B------:R-:W-:Y:S05]  /*b9a0*/  BRA `(.L_x_159) ;  /* 0xffffff90007c7947 */ /* 0x000fea000383ffff */
.L_x_91:
[----:B-1----:R1:W3:Y:S02]  /*b9b0*/  SYNCS.PHASECHK.TRANS64.TRYWAIT P1, [R3+URZ+0x30], R0 ;  /* 0x00003000030075a7 */ /* 0x0022e400080211ff */
[----:B---3--:R-:W-:Y:S05]  /*b9c0*/  @!P1 NANOSLEEP.SYNCS 0x989680 ;  /* 0x009896800000995d */ /* 0x008fea0003900000 */
[----:B------:R-:W3:Y:S02]  /*b9d0*/  @!P1 SYNCS.PHASECHK.TRANS64 P1, [R3+URZ+0x30], R0 ;  /* 0x00003000030095a7 */ /* 0x000ee400080210ff */
[----:B---3--:R-:W-:Y:S05]  /*b9e0*/  @!P1 BRA `(.L_x_91) ;  /* 0xfffffffc00f09947 */ /* 0x008fea000383ffff */
[----:B------:R-:W-:Y:S05]  /*b9f0*/  BRA `(.L_x_90) ;  /* 0xffffff9c00a47947 */ /* 0x000fea000383ffff */
.L_x_93:
[----:B---3--:R3:W4:Y:S02]  /*ba00*/  SYNCS.PHASECHK.TRANS64.TRYWAIT P0, [R108+URZ+0xa0], R5 ;  /* 0x0000a0056c0075a7 */ /* 0x00872400080011ff */
[----:B----4-:R-:W-:Y:S05]  /*ba10*/  @!P0 NANOSLEEP.SYNCS 0x989680 ;  /* 0x009896800000895d */ /* 0x010fea0003900000 */
[----:B------:R-:W4:Y:S02]  /*ba20*/  @!P0 SYNCS.PHASECHK.TRANS64 P0, [R108+URZ+0xa0], R5 ;  /* 0x0000a0056c0085a7 */ /* 0x000f2400080010ff */
[----:B----4-:R-:W-:Y:S05]  /*ba30*/  @!P0 BRA `(.L_x_93) ;  /* 0xfffffffc00f08947 */ /* 0x010fea000383ffff */
[----:B------:R-:W-:Y:S05]  /*ba40*/  BRA `(.L_x_92) ;  /* 0xffffffa000007947 */ /* 0x000fea000383ffff */
.L_x_101:
[----:B--2---:R2:W3:Y:S02]  /*ba50*/  SYNCS.PHASECHK.TRANS64.TRYWAIT P0, [R118+URZ+0x30], R3 ;  /* 0x00003003760075a7 */ /* 0x0044e400080011ff */
[----:B---3--:R-:W-:Y:S05]  /*ba60*/  @!P0 NANOSLEEP.SYNCS 0x989680 ;  /* 0x009896800000895d */ /* 0x008fea0003900000 */
[----:B------:R-:W3:Y:S02]  /*ba70*/  @!P0 SYNCS.PHASECHK.TRANS64 P0, [R118+URZ+0x30], R3 ;  /* 0x00003003760085a7 */ /* 0x000ee400080010ff */
[----:B---3--:R-:W-:Y:S05]  /*ba80*/  @!P0 BRA `(.L_x_101) ;  /* 0xfffffffc00f08947 */ /* 0x008fea000383ffff */
[----:B------:R-:W-:Y:S05]  /*ba90*/  BRA `(.L_x_100) ;  /* 0xffffffb400047947 */ /* 0x000fea000383ffff */
.L_x_109:
[----:B--2---:R2:W3:Y:S02]  /*baa0*/  SYNCS.PHASECHK.TRANS64.TRYWAIT P0, [R0+URZ+0x30], R7 ;  /* 0x00003007000075a7 */ /* 0x0044e400080011ff */
[----:B---3--:R-:W-:Y:S05]  /*bab0*/  @!P0 NANOSLEEP.SYNCS 0x989680 ;  /* 0x009896800000895d */ /* 0x008fea0003900000 */
[----:B------:R-:W3:Y:S02]  /*bac0*/  @!P0 SYNCS.PHASECHK.TRANS64 P0, [R0+URZ+0x30], R7 ;  /* 0x00003007000085a7 */ /* 0x000ee400080010ff */
[----:B---3--:R-:W-:Y:S05]  /*bad0*/  @!P0 BRA `(.L_x_109) ;  /* 0xfffffffc00f08947 */ /* 0x008fea000383ffff */
[----:B------:R-:W-:Y:S05]  /*bae0*/  BRA `(.L_x_108) ;  /* 0xffffffc800587947 */ /* 0x000fea000383ffff */
.L_x_117:
[----:B--2---:R2:W3:Y:S02]  /*baf0*/  SYNCS.PHASECHK.TRANS64.TRYWAIT P0, [R0+URZ+0x30], R5 ;  /* 0x00003005000075a7 */ /* 0x0044e400080011ff */
[----:B---3--:R-:W-:Y:S05]  /*bb00*/  @!P0 NANOSLEEP.SYNCS 0x989680 ;  /* 0x009896800000895d */ /* 0x008fea0003900000 */
[----:B------:R-:W3:Y:S02]  /*bb10*/  @!P0 SYNCS.PHASECHK.TRANS64 P0, [R0+URZ+0x30], R5 ;  /* 0x00003005000085a7 */ /* 0x000ee400080010ff */
[----:B---3--:R-:W-:Y:S05]  /*bb20*/  @!P0 BRA `(.L_x_117) ;  /* 0xfffffffc00f08947 */ /* 0x008fea000383ffff */
[----:B------:R-:W-:Y:S05]  /*bb30*/  BRA `(.L_x_116) ;  /* 0xffffffdc00b87947 */ /* 0x000fea000383ffff */
        .weak           $__internal_0_$__cuda_sm10x_tcgen05_guardrail_trap_col_being_dealloced_not_returned_by_alloc
        .type           $__internal_0_$__cuda_sm10x_tcgen05_guardrail_trap_col_being_dealloced_not_returned_by_alloc,@function
        .size           $__internal_0_$__cuda_sm10x_tcgen05_guardrail_trap_col_being_dealloced_not_returned_by_alloc,($__internal_1_$__cuda_sm10x_tcgen05_guardrail_trap_phase_invalid_during_alloc - $__internal_0_$__cuda_sm10x_tcgen05_guardrail_trap_col_being_dealloced_not_returned_by_alloc)
$__internal_0_$__cuda_sm10x_tcgen05_guardrail_trap_col_being_dealloced_not_returned_by_alloc:
[----:B------:R-:W-:Y:S05]  /*bb40*/  BPT.TRAP 0x1 ;  /* 0x000000040000795c */ /* 0x000fea0000300000 */
[----:B------:R-:W-:-:S04]  /*bb50*/  HFMA2 R3, -RZ, RZ, 0, 0 ;  /* 0x00000000ff037431 */ /* 0x000fc800000001ff */
[----:B------:R-:W-:Y:S05]  /*bb60*/  RET.REL.NODEC R2 `(_ZN7cutlass13device_kernelINS_4gemm6kernel13GemmUniversalIN4cute5tupleIJiiiiEEENS1_10collective13CollectiveMmaINS1_35MainloopSm100TmaUmmaWarpSpecializedILi3ELi2ELi2ENS5_IJNS4_1CILi1EEESB_SB_EEEEENS5_IJNSA_ILi128EEENSA_ILi256EEESE_EEEaNS5_IJlSB_lEEEaNS5_IJSB_llEEENS4_8TiledMMAINS4_8MMA_AtomIJNS4_15SM100_MMA_S8_SSIaaiLi128ELi256ELNS4_4UMMA5MajorE0ELSN_1ELNSM_8SaturateE0EEEEEENS4_6LayoutISC_NS5_IJNSA_ILi0EEESS_SS_EEEEENS5_IJNS4_10UnderscoreESV_SV_EEEEENS4_13SM90_TMA_LOADENS4_14ComposedLayoutINS4_7SwizzleILi3ELi4ELi3EEENS4_18smem_ptr_flag_bitsILi8EEENSR_INS5_IJNSA_ILi8EEESE_EEENS5_IJSE_SB_EEEEEEEvNS4_8identityESY_NSZ_IS11_S13_NSR_INS5_IJSE_S14_EEENS5_IJSB_SE_EEEEEEEvS19_EENS_8epilogue10collective18CollectiveEpilogueINS1F_23Sm100TmaWarpSpecializedILi4ELi2ELi64ELb0ELb0EEEJSG_NS5_IJNSR_ISE_SB_EENSR_INSA_ILi64EEESB_EEEEEaSH_aSH_NS1F_6fusion15FusionCallbacksIS1J_NS1O_17LinearCombinationIaiaiLNS_15FloatRoundStyleE2EEESG_S1N_JEEENS4_5SM1004TMEM4LOAD26SM100_TMEM_LOAD_32dp32b64xESY_NSZ_INS10_ILi2ELi4ELi3EEES13_NSR_INS5_IJS14_S1L_EEENS5_IJS1L_SB_EEEEEEENS4_39AutoVectorizingCopyWithAssumedAlignmentILi128EEENS4_14SM90_TMA_STOREES22_S24_S24_EEEvvEEEEvNT_6ParamsE) ;  /* 0xffffff4402247950 */ /* 0x000fea0003c3ffff */
        .weak           $__internal_1_$__cuda_sm10x_tcgen05_guardrail_trap_phase_invalid_during_alloc
        .type           $__internal_1_$__cuda_sm10x_tcgen05_guardrail_trap_phase_invalid_during_alloc,@function
        .size           $__internal_1_$__cuda_sm10x_tcgen05_guardrail_trap_phase_invalid_during_alloc,($__internal_2_$__cuda_sm10x_tcgen05_guardrail_trap_unallocated_columns_being_dealloced - $__internal_1_$__cuda_sm10x_tcgen05_guardrail_trap_phase_invalid_during_alloc)
$__internal_1_$__cuda_sm10x_tcgen05_guardrail_trap_phase_invalid_during_alloc:
[----:B------:R-:W-:Y:S05]  /*bb70*/  BPT.TRAP 0x1 ;  /* 0x000000040000795c */ /* 0x000fea0000300000 */
[----:B------:R-:W-:-:S04]  /*bb80*/  MOV R3, 0x0 ;  /* 0x0000000000037802 */ /* 0x000fc80000000f00 */
[----:B------:R-:W-:Y:S05]  /*bb90*/  RET.REL.NODEC R2 `(_ZN7cutlass13device_kernelINS_4gemm6kernel13GemmUniversalIN4cute5tupleIJiiiiEEENS1_10collective13CollectiveMmaINS1_35MainloopSm100TmaUmmaWarpSpecializedILi3ELi2ELi2ENS5_IJNS4_1CILi1EEESB_SB_EEEEENS5_IJNSA_ILi128EEENSA_ILi256EEESE_EEEaNS5_IJlSB_lEEEaNS5_IJSB_llEEENS4_8TiledMMAINS4_8MMA_AtomIJNS4_15SM100_MMA_S8_SSIaaiLi128ELi256ELNS4_4UMMA5MajorE0ELSN_1ELNSM_8SaturateE0EEEEEENS4_6LayoutISC_NS5_IJNSA_ILi0EEESS_SS_EEEEENS5_IJNS4_10UnderscoreESV_SV_EEEEENS4_13SM90_TMA_LOADENS4_14ComposedLayoutINS4_7SwizzleILi3ELi4ELi3EEENS4_18smem_ptr_flag_bitsILi8EEENSR_INS5_IJNSA_ILi8EEESE_EEENS5_IJSE_SB_EEEEEEEvNS4_8identityESY_NSZ_IS11_S13_NSR_INS5_IJSE_S14_EEENS5_IJSB_SE_EEEEEEEvS19_EENS_8epilogue10collective18CollectiveEpilogueINS1F_23Sm100TmaWarpSpecializedILi4ELi2ELi64ELb0ELb0EEEJSG_NS5_IJNSR_ISE_SB_EENSR_INSA_ILi64EEESB_EEEEEaSH_aSH_NS1F_6fusion15FusionCallbacksIS1J_NS1O_17LinearCombinationIaiaiLNS_15FloatRoundStyleE2EEESG_S1N_JEEENS4_5SM1004TMEM4LOAD26SM100_TMEM_LOAD_32dp32b64xESY_NSZ_INS10_ILi2ELi4ELi3EEES13_NSR_INS5_IJS14_S1L_EEENS5_IJS1L_SB_EEEEEEENS4_39AutoVectorizingCopyWithAssumedAlignmentILi128EEENS4_14SM90_TMA_STOREES22_S24_S24_EEEvvEEEEvNT_6ParamsE) ;  /* 0xffffff4402187950 */ /* 0x000fea0003c3ffff */
        .weak           $__internal_2_$__cuda_sm10x_tcgen05_guardrail_trap_unallocated_columns_being_dealloced
        .type           $__internal_2_$__cuda_sm10x_tcgen05_guardrail_trap_unallocated_columns_being_dealloced,@function
        .size           $__internal_2_$__cuda_sm10x_tcgen05_guardrail_trap_unallocated_columns_being_dealloced,(.L_x_161 - $__internal_2_$__cuda_sm10x_tcgen05_guardrail_trap_unallocated_columns_being_dealloced)
$__internal_2_$__cuda_sm10x_tcgen05_guardrail_trap_unallocated_columns_being_dealloced:
[----:B------:R-:W-:Y:S05]  /*bba0*/  BPT.TRAP 0x1 ;  /* 0x000000040000795c */ /* 0x000fea0000300000 */
[----:B------:R-:W-:-:S04]  /*bbb0*/  HFMA2 R3, -RZ, RZ, 0, 0 ;  /* 0x00000000ff037431 */ /* 0x000fc800000001ff */
[----:B------:R-:W-:Y:S05]  /*bbc0*/  RET.REL.NODEC R2 `(_ZN7cutlass13device_kernelINS_4gemm6kernel13GemmUniversalIN4cute5tupleIJiiiiEEENS1_10collective13CollectiveMmaINS1_35MainloopSm100TmaUmmaWarpSpecializedILi3ELi2ELi2ENS5_IJNS4_1CILi1EEESB_SB_EEEEENS5_IJNSA_ILi128EEENSA_ILi256EEESE_EEEaNS5_IJlSB_lEEEaNS5_IJSB_llEEENS4_8TiledMMAINS4_8MMA_AtomIJNS4_15SM100_MMA_S8_SSIaaiLi128ELi256ELNS4_4UMMA5MajorE0ELSN_1ELNSM_8SaturateE0EEEEEENS4_6LayoutISC_NS5_IJNSA_ILi0EEESS_SS_EEEEENS5_IJNS4_10UnderscoreESV_SV_EEEEENS4_13SM90_TMA_LOADENS4_14ComposedLayoutINS4_7SwizzleILi3ELi4ELi3EEENS4_18smem_ptr_flag_bitsILi8EEENSR_INS5_IJNSA_ILi8EEESE_EEENS5_IJSE_SB_EEEEEEEvNS4_8identityESY_NSZ_IS11_S13_NSR_INS5_IJSE_S14_EEENS5_IJSB_SE_EEEEEEEvS19_EENS_8epilogue10collective18CollectiveEpilogueINS1F_23Sm100TmaWarpSpecializedILi4ELi2ELi64ELb0ELb0EEEJSG_NS5_IJNSR_ISE_SB_EENSR_INSA_ILi64EEESB_EEEEEaSH_aSH_NS1F_6fusion15FusionCallbacksIS1J_NS1O_17LinearCombinationIaiaiLNS_15FloatRoundStyleE2EEESG_S1N_JEEENS4_5SM1004TMEM4LOAD26SM100_TMEM_LOAD_32dp32b64xESY_NSZ_INS10_ILi2ELi4ELi3EEES13_NSR_INS5_IJS14_S1L_EEENS5_IJS1L_SB_EEEEEEENS4_39AutoVectorizingCopyWithAssumedAlignmentILi128EEENS4_14SM90_TMA_STOREES22_S24_S24_EEEvvEEEEvNT_6ParamsE) ;  /* 0xffffff44020c7950 */ /* 0x000fea0003c3ffff */
.L_x_160:
[----:B------:R-:W-:-:S00]  /*bbd0*/  BRA `(.L_x_160) ;  /* 0xfffffffc00fc7947 */ /* 0x000fc0000383ffff */
[----:B------:R-:W-:-:S00]  /*bbe0*/  NOP ;  /* 0x0000000000007918 */ /* 0x000fc00000000000 */
        /* <DEDUP_REMOVED lines=9> */
.L_x_161:


//--------------------- .nv.global.init           --------------------------
	.section	.nv.global.init,"aw",@progbits
.nv.global.init:
	.type		$str$27,@object
	.size		$str$27,($str$28 - $str$27)
$str$27:
        /*0000*/ 	.byte	0x28, 0x61, 0x64, 0x64, 0x72, 0x65, 0x73, 0x73, 0x20, 0x26, 0x20, 0x6d, 0x61, 0x73, 0x6b, 0x29
        /*0010*/ 	.byte	0x20, 0x3d, 0x3d, 0x20, 0x30, 0x00
	.type		$str$28,@object
	.size		$str$28,($str$26 - $str$28)
$str$28:
        /*0016*/ 	.byte	0x2f, 0x74, 0x6d, 0x70, 0x2f, 0x63, 0x75, 0x74, 0x6c, 0x61, 0x73, 0x73, 0x5f, 0x73, 0x77, 0x65
        /*0026*/ 	.byte	0x65, 0x70, 0x5f, 0x73, 0x72, 0x63, 0x2f, 0x69, 0x6e, 0x63, 0x6c, 0x75, 0x64, 0x65, 0x2f, 0x63
        /*0036*/ 	.byte	0x75, 0x74, 0x65, 0x2f, 0x70, 0x6f, 0x69, 0x6e, 0x74, 0x65, 0x72, 0x5f, 0x66, 0x6c, 0x61, 0x67
        /*0046*/ 	.byte	0x67, 0x65, 0x64, 0x2e, 0x68, 0x70, 0x70, 0x00
	.type		$str$26,@object
	.size		$str$26,($str$25 - $str$26)
$str$26:
        /*004e*/ 	.byte	0x2f, 0x74, 0x6d, 0x70, 0x2f, 0x63, 0x75, 0x74, 0x6c, 0x61, 0x73, 0x73, 0x5f, 0x73, 0x77, 0x65
        /*005e*/ 	.byte	0x65, 0x70, 0x5f, 0x73, 0x72, 0x63, 0x2f, 0x69, 0x6e, 0x63, 0x6c, 0x75, 0x64, 0x65, 0x2f, 0x63
        /*006e*/ 	.byte	0x75, 0x74, 0x65, 0x2f, 0x61, 0x74, 0x6f, 0x6d, 0x2f, 0x63, 0x6f, 0x70, 0x79, 0x5f, 0x74, 0x72
        /*007e*/ 	.byte	0x61, 0x69, 0x74, 0x73, 0x5f, 0x73, 0x6d, 0x31, 0x30, 0x30, 0x2e, 0x68, 0x70, 0x70, 0x00
	.type		$str$25,@object
	.size		$str$25,(__unnamed_1 - $str$25)
$str$25:
        /*008d*/ 	.byte	0x28, 0x28, 0x75, 0x69, 0x6e, 0x74, 0x33, 0x32, 0x5f, 0x74, 0x28, 0x74, 0x68, 0x72, 0x65, 0x61
        /*009d*/ 	.byte	0x64, 0x49, 0x64, 0x78, 0x2e, 0x78, 0x29, 0x20, 0x2f, 0x20, 0x33, 0x32, 0x29, 0x20, 0x25, 0x20
        /*00ad*/ 	.byte	0x34, 0x29, 0x20, 0x3d, 0x3d, 0x20, 0x28, 0x28, 0x28, 0x74, 0x6d, 0x65, 0x6d, 0x5f, 0x61, 0x64
        /*00bd*/ 	.byte	0x64, 0x72, 0x20, 0x3e, 0x3e, 0x20, 0x31, 0x36, 0x29, 0x20, 0x2f, 0x20, 0x33, 0x32, 0x29, 0x20
        /*00cd*/ 	.byte	0x25, 0x20, 0x34, 0x29, 0x00
	.type		__unnamed_1,@object
	.size		__unnamed_1,(__unnamed_2 - __unnamed_1)
__unnamed_1:
        /*00d2*/ 	.byte	0x61, 0x75, 0x74, 0x6f, 0x20, 0x63, 0x75, 0x74, 0x65, 0x3a, 0x3a, 0x61, 0x73, 0x5f, 0x70, 0x6f
        /* <DEDUP_REMOVED lines=24> */
        /*0262*/ 	.byte	0x5d, 0x00
	.type		__unnamed_2,@object
	.size		__unnamed_2,(__unnamed_3 - __unnamed_2)
__unnamed_2:
        /* <DEDUP_REMOVED lines=26> */
	.type		__unnamed_3,@object
	.size		__unnamed_3,(.L_3 - __unnamed_3)
__unnamed_3:
        /* <DEDUP_REMOVED lines=42> */
        /*0696*/ 	.byte	0x43, 0x3c, 0x30, 0x3e, 0x3e, 0x3e, 0x3e, 0x5d, 0x00
.L_3:


//--------------------- .nv.shared._ZN7cutlass13device_kernelINS_4gemm6kernel13GemmUniversalIN4cute5tupleIJiiiiEEENS1_10collective13CollectiveMmaINS1_35MainloopSm100TmaUmmaWarpSpecializedILi3ELi2ELi2ENS5_IJNS4_1CILi1EEESB_SB_EEEEENS5_IJNSA_ILi128EEENSA_ILi256EEESE_EEEaNS5_IJlSB_lEEEaNS5_IJSB_llEEENS4_8TiledMMAINS4_8MMA_AtomIJNS4_15SM100_MMA_S8_SSIaaiLi128ELi256ELNS4_4UMMA5MajorE0ELSN_1ELNSM_8SaturateE0EEEEEENS4_6LayoutISC_NS5_IJNSA_ILi0EEESS_SS_EEEEENS5_IJNS4_10UnderscoreESV_SV_EEEEENS4_13SM90_TMA_LOADENS4_14ComposedLayoutINS4_7SwizzleILi3ELi4ELi3EEENS4_18smem_ptr_flag_bitsILi8EEENSR_INS5_IJNSA_ILi8EEESE_EEENS5_IJSE_SB_EEEEEEEvNS4_8identityESY_NSZ_IS11_S13_NSR_INS5_IJSE_S14_EEENS5_IJSB_SE_EEEEEEEvS19_EENS_8epilogue10collective18CollectiveEpilogueINS1F_23Sm100TmaWarpSpecializedILi4ELi2ELi64ELb0ELb0EEEJSG_NS5_IJNSR_ISE_SB_EENSR_INSA_ILi64EEESB_EEEEEaSH_aSH_NS1F_6fusion15FusionCallbacksIS1J_NS1O_17LinearCombinationIaiaiLNS_15FloatRoundStyleE2EEESG_S1N_JEEENS4_5SM1004TMEM4LOAD26SM100_TMEM_LOAD_32dp32b64xESY_NSZ_INS10_ILi2ELi4ELi3EEES13_NSR_INS5_IJS14_S1L_EEENS5_IJS1L_SB_EEEEEEENS4_39AutoVectorizingCopyWithAssumedAlignmentILi128EEENS4_14SM90_TMA_STOREES22_S24_S24_EEEvvEEEEvNT_6ParamsE --------------------------
	.section	.nv.shared._ZN7cutlass13device_kernelINS_4gemm6kernel13GemmUniversalIN4cute5tupleIJiiiiEEENS1_10collective13CollectiveMmaINS1_35MainloopSm100TmaUmmaWarpSpecializedILi3ELi2ELi2ENS5_IJNS4_1CILi1EEESB_SB_EEEEENS5_IJNSA_ILi128EEENSA_ILi256EEESE_EEEaNS5_IJlSB_lEEEaNS5_IJSB_llEEENS4_8TiledMMAINS4_8MMA_AtomIJNS4_15SM100_MMA_S8_SSIaaiLi128ELi256ELNS4_4UMMA5MajorE0ELSN_1ELNSM_8SaturateE0EEEEEENS4_6LayoutISC_NS5_IJNSA_ILi0EEESS_SS_EEEEENS5_IJNS4_10UnderscoreESV_SV_EEEEENS4_13SM90_TMA_LOADENS4_14ComposedLayoutINS4_7SwizzleILi3ELi4ELi3EEENS4_18smem_ptr_flag_bitsILi8EEENSR_INS5_IJNSA_ILi8EEESE_EEENS5_IJSE_SB_EEEEEEEvNS4_8identityESY_NSZ_IS11_S13_NSR_INS5_IJSE_S14_EEENS5_IJSB_SE_EEEEEEEvS19_EENS_8epilogue10collective18CollectiveEpilogueINS1F_23Sm100TmaWarpSpecializedILi4ELi2ELi64ELb0ELb0EEEJSG_NS5_IJNSR_ISE_SB_EENSR_INSA_ILi64EEESB_EEEEEaSH_aSH_NS1F_6fusion15FusionCallbacksIS1J_NS1O_17LinearCombinationIaiaiLNS_15FloatRoundStyleE2EEESG_S1N_JEEENS4_5SM1004TMEM4LOAD26SM100_TMEM_LOAD_32dp32b64xESY_NSZ_INS10_ILi2ELi4ELi3EEES13_NSR_INS5_IJS14_S1L_EEENS5_IJS1L_SB_EEEEEEENS4_39AutoVectorizingCopyWithAssumedAlignmentILi128EEENS4_14SM90_TMA_STOREES22_S24_S24_EEEvvEEEEvNT_6ParamsE,"aw",@nobits
	.sectionflags	@""
	.align	16
	.zero		1024


//--------------------- .nv.shared.reserved.0     --------------------------
	.section	.nv.shared.reserved.0,"aw",@nobits
	.weak		__nv_reservedSMEM_offset_0_alias
	.size		__nv_reservedSMEM_offset_0_alias, 0, 64
	.other		__nv_reservedSMEM_offset_0_alias,@"STO_CUDA_RESERVED_SHARED STV_DEFAULT"
__nv_reservedSMEM_offset_0_alias:
	.zero		0
.nv.shared.reserved.0:
	.zero		64
	.weak		__nv_reservedSMEM_tcgen05_partition
	.type		__nv_reservedSMEM_tcgen05_partition,@object
	.size		__nv_reservedSMEM_tcgen05_partition,(.L_0 - __nv_reservedSMEM_tcgen05_partition)
__nv_reservedSMEM_tcgen05_partition:
	.zero		32
.L_0:


//--------------------- .nv.global                --------------------------
	.section	.nv.global,"aw",@nobits
.nv.global:
	.type		_ZN40_INTERNAL_827d3aa4_4_k_cu_2ef9ac71_361494cute1_E,@object
	.size		_ZN40_INTERNAL_827d3aa4_4_k_cu_2ef9ac71_361494cute1_E,(_ZN40_INTERNAL_827d3aa4_4_k_cu_2ef9ac71_361494cuda3std3__45__cpo6cbeginE - _ZN40_INTERNAL_827d3aa4_4_k_cu_2ef9ac71_361494cute1_E)
_ZN40_INTERNAL_827d3aa4_4_k_cu_2ef9ac71_361494cute1_E:
	.zero		1
	.type		_ZN40_INTERNAL_827d3aa4_4_k_cu_2ef9ac71_361494cuda3std3__45__cpo6cbeginE,@object
	.size		_ZN40_INTERNAL_827d3aa4_4_k_cu_2ef9ac71_361494cuda3std3__45__cpo6cbeginE,(_ZN40_INTERNAL_827d3aa4_4_k_cu_2ef9ac71_361494cuda3std3__48in_placeE - _ZN40_INTERNAL_827d3aa4_4_k_cu_2ef9ac71_361494cuda3std3__45__cpo6cbeginE)
_ZN40_INTERNAL_827d3aa4_4_k_cu_2ef9ac71_361494cuda3std3__45__cpo6cbeginE:
	.zero		1
	.type		_ZN40_INTERNAL_827d3aa4_4_k_cu_2ef9ac71_361494cuda3std3__48in_placeE,@object
	.size		_ZN40_INTERNAL_827d3aa4_4_k_cu_2ef9ac71_361494cuda3std3__48in_placeE,(_ZN40_INTERNAL_827d3aa4_4_k_cu_2ef9ac71_361494cuda3std6ranges3__45__cpo9iter_moveE - _ZN40_INTERNAL_827d3aa4_4_k_cu_2ef9ac71_361494cuda3std3__48in_placeE)
_ZN40_INTERNAL_827d3aa4_4_k_cu_2ef9ac71_361494cuda3std3__48in_placeE:
	.zero		1
	.type		_ZN40_INTERNAL_827d3aa4_4_k_cu_2ef9ac71_361494cuda3std6ranges3__45__cpo9iter_moveE,@object
	.size		_ZN40_INTERNAL_827d3aa4_4_k_cu_2ef9ac71_361494cuda3std6ranges3__45__cpo9iter_moveE,(_ZN40_INTERNAL_827d3aa4_4_k_cu_2ef9ac71_361494cuda3std3__45__cpo5beginE - _ZN40_INTERNAL_827d3aa4_4_k_cu_2ef9ac71_361494cuda3std6ranges3__45__cpo9iter_moveE)
_ZN40_INTERNAL_827d3aa4_4_k_cu_2ef9ac71_361494cuda3std6ranges3__45__cpo9iter_moveE:
	.zero		1
	.type		_ZN40_INTERNAL_827d3aa4_4_k_cu_2ef9ac71_361494cuda3std3__45__cpo5beginE,@object
	.size		_ZN40_INTERNAL_827d3aa4_4_k_cu_2ef9ac71_361494cuda3std3__45__cpo5beginE,(_ZN40_INTERNAL_827d3aa4_4_k_cu_2ef9ac71_361494cuda3std3__442_GLOBAL__N__827d3aa4_4_k_cu_2ef9ac71_361496ignoreE - _ZN40_INTERNAL_827d3aa4_4_k_cu_2ef9ac71_361494cuda3std3__45__cpo5beginE)
_ZN40_INTERNAL_827d3aa4_4_k_cu_2ef9ac71_361494cuda3std3__45__cpo5beginE:
	.zero		1
	.type		_ZN40_INTERNAL_827d3aa4_4_k_cu_2ef9ac71_361494cuda3std3__442_GLOBAL__N__827d3aa4_4_k_cu_2ef9ac71_361496ignoreE,@object
	.size		_ZN40_INTERNAL_827d3aa4_4_k_cu_2ef9ac71_361494cuda3std3__442_GLOBAL__N__827d3aa4_4_k_cu_2ef9ac71_361496ignoreE,(_ZN40_INTERNAL_827d3aa4_4_k_cu_2ef9ac71_361494cute7productE - _ZN40_INTERNAL_827d3aa4_4_k_cu_2ef9ac71_361494cuda3std3__442_GLOBAL__N__827d3aa4_4_k_cu_2ef9ac71_361496ignoreE)
_ZN40_INTERNAL_827d3aa4_4_k_cu_2ef9ac71_361494cuda3std3__442_GLOBAL__N__827d3aa4_4_k_cu_2ef9ac71_361496ignoreE:
	.zero		1
	.type		_ZN40_INTERNAL_827d3aa4_4_k_cu_2ef9ac71_361494cute7productE,@object
	.size		_ZN40_INTERNAL_827d3aa4_4_k_cu_2ef9ac71_361494cute7productE,(_ZN40_INTERNAL_827d3aa4_4_k_cu_2ef9ac71_361494cuda3std3__45__cpo3endE - _ZN40_INTERNAL_827d3aa4_4_k_cu_2ef9ac71_361494cute7productE)
_ZN40_INTERNAL_827d3aa4_4_k_cu_2ef9ac71_361494cute7productE:
	.zero		1
	.type		_ZN40_INTERNAL_827d3aa4_4_k_cu_2ef9ac71_361494cuda3std3__45__cpo3endE,@object
	.size		_ZN40_INTERNAL_827d3aa4_4_k_cu_2ef9ac71_361494cuda3std3__45__cpo3endE,(_ZN40_INTERNAL_827d3aa4_4_k_cu_2ef9ac71_361494cuda3std3__419piecewise_constructE - _ZN40_INTERNAL_827d3aa4_4_k_cu_2ef9ac71_361494cuda3std3__45__cpo3endE)
_ZN40_INTERNAL_827d3aa4_4_k_cu_2ef9ac71_361494cuda3std3__45__cpo3endE:
	.zero		1
	.type		_ZN40_INTERNAL_827d3aa4_4_k_cu_2ef9ac71_361494cuda3std3__419piecewise_constructE,@object
	.size		_ZN40_INTERNAL_827d3aa4_4_k_cu_2ef9ac71_361494cuda3std3__419piecewise_constructE,(_ZN40_INTERNAL_827d3aa4_4_k_cu_2ef9ac71_361494cuda3std3__45__cpo4cendE - _ZN40_INTERNAL_827d3aa4_4_k_cu_2ef9ac71_361494cuda3std3__419piecewise_constructE)
_ZN40_INTERNAL_827d3aa4_4_k_cu_2ef9ac71_361494cuda3std3__419piecewise_constructE:
	.zero		1
	.type		_ZN40_INTERNAL_827d3aa4_4_k_cu_2ef9ac71_361494cuda3std3__45__cpo4cendE,@object
	.size		_ZN40_INTERNAL_827d3aa4_4_k_cu_2ef9ac71_361494cuda3std3__45__cpo4cendE,(_ZN40_INTERNAL_827d3aa4_4_k_cu_2ef9ac71_361494cuda3std6ranges3__45__cpo4swapE - _ZN40_INTERNAL_827d3aa4_4_k_cu_2ef9ac71_361494cuda3std3__45__cpo4cendE)
_ZN40_INTERNAL_827d3aa4_4_k_cu_2ef9ac71_361494cuda3std3__45__cpo4cendE:
	.zero		1
	.type		_ZN40_INTERNAL_827d3aa4_4_k_cu_2ef9ac71_361494cuda3std6ranges3__45__cpo4swapE,@object
	.size		_ZN40_INTERNAL_827d3aa4_4_k_cu_2ef9ac71_361494cuda3std6ranges3__45__cpo4swapE,(.L_11 - _ZN40_INTERNAL_827d3aa4_4_k_cu_2ef9ac71_361494cuda3std6ranges3__45__cpo4swapE)
_ZN40_INTERNAL_827d3aa4_4_k_cu_2ef9ac71_361494cuda3std6ranges3__45__cpo4swapE:
	.zero		1
.L_11:


//--------------------- .nv.constant0._ZN7cutlass13device_kernelINS_4gemm6kernel13GemmUniversalIN4cute5tupleIJiiiiEEENS1_10collective13CollectiveMmaINS1_35MainloopSm100TmaUmmaWarpSpecializedILi3ELi2ELi2ENS5_IJNS4_1CILi1EEESB_SB_EEEEENS5_IJNSA_ILi128EEENSA_ILi256EEESE_EEEaNS5_IJlSB_lEEEaNS5_IJSB_llEEENS4_8TiledMMAINS4_8MMA_AtomIJNS4_15SM100_MMA_S8_SSIaaiLi128ELi256ELNS4_4UMMA5MajorE0ELSN_1ELNSM_8SaturateE0EEEEEENS4_6LayoutISC_NS5_IJNSA_ILi0EEESS_SS_EEEEENS5_IJNS4_10UnderscoreESV_SV_EEEEENS4_13SM90_TMA_LOADENS4_14ComposedLayoutINS4_7SwizzleILi3ELi4ELi3EEENS4_18smem_ptr_flag_bitsILi8EEENSR_INS5_IJNSA_ILi8EEESE_EEENS5_IJSE_SB_EEEEEEEvNS4_8identityESY_NSZ_IS11_S13_NSR_INS5_IJSE_S14_EEENS5_IJSB_SE_EEEEEEEvS19_EENS_8epilogue10collective18CollectiveEpilogueINS1F_23Sm100TmaWarpSpecializedILi4ELi2ELi64ELb0ELb0EEEJSG_NS5_IJNSR_ISE_SB_EENSR_INSA_ILi64EEESB_EEEEEaSH_aSH_NS1F_6fusion15FusionCallbacksIS1J_NS1O_17LinearCombinationIaiaiLNS_15FloatRoundStyleE2EEESG_S1N_JEEENS4_5SM1004TMEM4LOAD26SM100_TMEM_LOAD_32dp32b64xESY_NSZ_INS10_ILi2ELi4ELi3EEES13_NSR_INS5_IJS14_S1L_EEENS5_IJS1L_SB_EEEEEEENS4_39AutoVectorizingCopyWithAssumedAlignmentILi128EEENS4_14SM90_TMA_STOREES22_S24_S24_EEEvvEEEEvNT_6ParamsE --------------------------
	.section	.nv.constant0._ZN7cutlass13device_kernelINS_4gemm6kernel13GemmUniversalIN4cute5tupleIJiiiiEEENS1_10collective13CollectiveMmaINS1_35MainloopSm100TmaUmmaWarpSpecializedILi3ELi2ELi2ENS5_IJNS4_1CILi1EEESB_SB_EEEEENS5_IJNSA_ILi128EEENSA_ILi256EEESE_EEEaNS5_IJlSB_lEEEaNS5_IJSB_llEEENS4_8TiledMMAINS4_8MMA_AtomIJNS4_15SM100_MMA_S8_SSIaaiLi128ELi256ELNS4_4UMMA5MajorE0ELSN_1ELNSM_8SaturateE0EEEEEENS4_6LayoutISC_NS5_IJNSA_ILi0EEESS_SS_EEEEENS5_IJNS4_10UnderscoreESV_SV_EEEEENS4_13SM90_TMA_LOADENS4_14ComposedLayoutINS4_7SwizzleILi3ELi4ELi3EEENS4_18smem_ptr_flag_bitsILi8EEENSR_INS5_IJNSA_ILi8EEESE_EEENS5_IJSE_SB_EEEEEEEvNS4_8identityESY_NSZ_IS11_S13_NSR_INS5_IJSE_S14_EEENS5_IJSB_SE_EEEEEEEvS19_EENS_8epilogue10collective18CollectiveEpilogueINS1F_23Sm100TmaWarpSpecializedILi4ELi2ELi64ELb0ELb0EEEJSG_NS5_IJNSR_ISE_SB_EENSR_INSA_ILi64EEESB_EEEEEaSH_aSH_NS1F_6fusion15FusionCallbacksIS1J_NS1O_17LinearCombinationIaiaiLNS_15FloatRoundStyleE2EEESG_S1N_JEEENS4_5SM1004TMEM4LOAD26SM100_TMEM_LOAD_32dp32b64xESY_NSZ_INS10_ILi2ELi4ELi3EEES13_NSR_INS5_IJS14_S1L_EEENS5_IJS1L_SB_EEEEEEENS4_39AutoVectorizingCopyWithAssumedAlignmentILi128EEENS4_14SM90_TMA_STOREES22_S24_S24_EEEvvEEEEvNT_6ParamsE,"a",@progbits
	.sectionflags	@""
	.align	4
.nv.constant0._ZN7cutlass13device_kernelINS_4gemm6kernel13GemmUniversalIN4cute5tupleIJiiiiEEENS1_10collective13CollectiveMmaINS1_35MainloopSm100TmaUmmaWarpSpecializedILi3ELi2ELi2ENS5_IJNS4_1CILi1EEESB_SB_EEEEENS5_IJNSA_ILi128EEENSA_ILi256EEESE_EEEaNS5_IJlSB_lEEEaNS5_IJSB_llEEENS4_8TiledMMAINS4_8MMA_AtomIJNS4_15SM100_MMA_S8_SSIaaiLi128ELi256ELNS4_4UMMA5MajorE0ELSN_1ELNSM_8SaturateE0EEEEEENS4_6LayoutISC_NS5_IJNSA_ILi0EEESS_SS_EEEEENS5_IJNS4_10UnderscoreESV_SV_EEEEENS4_13SM90_TMA_LOADENS4_14ComposedLayoutINS4_7SwizzleILi3ELi4ELi3EEENS4_18smem_ptr_flag_bitsILi8EEENSR_INS5_IJNSA_ILi8EEESE_EEENS5_IJSE_SB_EEEEEEEvNS4_8identityESY_NSZ_IS11_S13_NSR_INS5_IJSE_S14_EEENS5_IJSB_SE_EEEEEEEvS19_EENS_8epilogue10collective18CollectiveEpilogueINS1F_23Sm100TmaWarpSpecializedILi4ELi2ELi64ELb0ELb0EEEJSG_NS5_IJNSR_ISE_SB_EENSR_INSA_ILi64EEESB_EEEEEaSH_aSH_NS1F_6fusion15FusionCallbacksIS1J_NS1O_17LinearCombinationIaiaiLNS_15FloatRoundStyleE2EEESG_S1N_JEEENS4_5SM1004TMEM4LOAD26SM100_TMEM_LOAD_32dp32b64xESY_NSZ_INS10_ILi2ELi4ELi3EEES13_NSR_INS5_IJS14_S1L_EEENS5_IJS1L_SB_EEEEEEENS4_39AutoVectorizingCopyWithAssumedAlignmentILi128EEENS4_14SM90_TMA_STOREES22_S24_S24_EEEvvEEEEvNT_6ParamsE:
	.zero		2944


//--------------------- SYMBOLS --------------------------

	.type		.nv.reservedSmem.offset0,@object
	.size		.nv.reservedSmem.offset0,0x4
	.type		.nv.reservedSmem.cap,@object
	.size		.nv.reservedSmem.cap,0x4
	.type		__assertfail,@function
